def attn_fwd(
    Q,
    K,
    V,
    Out,
    Lse,
    sm_scale,
    stride_qz,
    stride_qh,
    stride_qm,
    stride_qk,
    stride_kz,
    stride_kh,
    stride_kn,
    stride_kk,
    stride_vz,
    stride_vh,
    stride_vn,
    stride_vk,
    stride_oz,
    stride_oh,
    stride_om,
    stride_ok,
    seqlen_q,
    seqlen_k,
    BLOCK_M: tl.constexpr,
    BLOCK_N: tl.constexpr,
    HEAD_DIM: tl.constexpr,
    CAUSAL: tl.constexpr,
):
    start_m = tl.program_id(0)
    off_hz = tl.program_id(1)
    q_off = off_hz * stride_qh
    k_off = off_hz * stride_kh
    v_off = off_hz * stride_vh
    offs_m = start_m * BLOCK_M + tl.arange(0, BLOCK_M)
    offs_d = tl.arange(0, HEAD_DIM)
    offs_n = tl.arange(0, BLOCK_N)
    q_ptrs = Q + q_off + offs_m[:, None] * stride_qm + offs_d[None, :] * stride_qk
    k_ptrs = K + k_off + offs_d[:, None] * stride_kk + offs_n[None, :] * stride_kn
    v_ptrs = V + v_off + offs_n[:, None] * stride_vn + offs_d[None, :] * stride_vk
    m_i = tl.full([BLOCK_M], float("-inf"), dtype=tl.float32)
    l_i = tl.zeros([BLOCK_M], dtype=tl.float32) + 1.0
    acc = tl.zeros([BLOCK_M, HEAD_DIM], dtype=tl.float32)
    q = tl.load(q_ptrs)
    acc, l_i, m_i = _attn_fwd_inner(
        acc,
        l_i,
        m_i,
        q,
        k_ptrs,
        v_ptrs,
        sm_scale,
        stride_kn,
        stride_vn,
        start_m,
        seqlen_k,
        BLOCK_M,
        BLOCK_N,
        HEAD_DIM,
        CAUSAL,
    )
    acc = acc / l_i[:, None]
    lse = m_i + tl.math.log2(l_i) / 1.4426950408889634
    o_ptrs = (
        Out
        + off_hz * stride_oh
        + offs_m[:, None] * stride_om
        + offs_d[None, :] * stride_ok
    )
    tl.store(o_ptrs, acc.to(Out.dtype.element_ty))
    tl.store(Lse + off_hz * seqlen_q + offs_m, lse)

# config = {"BLOCK_M": 64, "BLOCK_N": 128, "HEAD_DIM": 64, "arch": "sm_90", "causal": false, "dtype": "fp8e4m3", "num_stages": 2, "num_warps": 4}
# arch = sm_90


// ===== COMPILED SASS (sm_90a) =====

	.target	sm_90a

	.elftype	@"ET_EXEC"


//--------------------- .note.nv.tkinfo           --------------------------
	.section	.note.nv.tkinfo,"",@"SHT_NOTE"
	.sectionflags	@"SHF_NOTE_NV_TKINFO"
	.tkinfo
        /*0018*/ 	.word	0x00000002
        /*0030*/ 	.string	""
        /*0030*/ 	.string	"ptxas"
        /*0030*/ 	.string	"Cuda compilation tools, release 13.0, V13.0.88"
        /*0030*/ 	.string	"Build cuda_13.0.r13.0/compiler.36424714_0"
        /*0030*/ 	.string	"-v  -suppress-debug-info  -lineinfo  -arch sm_90a "



//--------------------- .note.nv.cuinfo           --------------------------
	.section	.note.nv.cuinfo,"",@"SHT_NOTE"
	.sectionflags	@"SHF_NOTE_NV_CUINFO"
        /*0018*/ 	.short	0x0002
        /*001a*/ 	.short	0x005a
        /*001c*/ 	.short	0x0082
	.zero		2


//--------------------- .nv.info                  --------------------------
	.section	.nv.info,"",@"SHT_CUDA_INFO"
	.align	4


	//----- nvinfo : EIATTR_REGCOUNT
	.align		4
        /*0000*/ 	.byte	0x04, 0x2f
        /*0002*/ 	.short	(.L_2 - .L_1)
	.align		4
.L_1:
        /*0004*/ 	.word	index@(attn_fwd)
        /*0008*/ 	.word	0x000000ff


	//----- nvinfo : EIATTR_FRAME_SIZE
	.align		4
.L_2:
        /*000c*/ 	.byte	0x04, 0x11
        /*000e*/ 	.short	(.L_4 - .L_3)
	.align		4
.L_3:
        /*0010*/ 	.word	index@(attn_fwd)
        /*0014*/ 	.word	0x00000288


	//----- nvinfo : EIATTR_MIN_STACK_SIZE
	.align		4
.L_4:
        /*0018*/ 	.byte	0x04, 0x12
        /*001a*/ 	.short	(.L_6 - .L_5)
	.align		4
.L_5:
        /*001c*/ 	.word	index@(attn_fwd)
        /*0020*/ 	.word	0x00000288
.L_6:


//--------------------- .nv.compat                --------------------------
	.section	.nv.compat,"",@"SHT_CUDA_COMPAT_INFO"
	.align	4
        /*0000*/ 	.byte	0x02, 0x09, 0x01, 0x00, 0x02, 0x02, 0x04, 0x00, 0x02, 0x05, 0x05, 0x00, 0x03, 0x07, 0x01, 0x01
        /*0010*/ 	.byte	0x02, 0x03, 0x00, 0x00, 0x02, 0x06, 0x01, 0x00, 0x04, 0x0b, 0x08, 0x00, 0x00, 0x00, 0x00, 0x00
        /*0020*/ 	.byte	0x00, 0x00, 0x00, 0x00


//--------------------- .nv.info.attn_fwd         --------------------------
	.section	.nv.info.attn_fwd,"",@"SHT_CUDA_INFO"
	.sectionflags	@""
	.align	4


	//----- nvinfo : EIATTR_CUDA_API_VERSION
	.align		4
        /*0000*/ 	.byte	0x04, 0x37
        /*0002*/ 	.short	(.L_8 - .L_7)
.L_7:
        /*0004*/ 	.word	0x00000082


	//----- nvinfo : EIATTR_KPARAM_INFO
	.align		4
.L_8:
        /*0008*/ 	.byte	0x04, 0x17
        /*000a*/ 	.short	(.L_10 - .L_9)
.L_9:
        /*000c*/ 	.word	0x00000000
        /*0010*/ 	.short	0x0019
        /*0012*/ 	.short	0x0080
        /*0014*/ 	.byte	0x00, 0xf4, 0x21, 0x00


	//----- nvinfo : EIATTR_KPARAM_INFO
	.align		4
.L_10:
        /*0018*/ 	.byte	0x04, 0x17
        /*001a*/ 	.short	(.L_12 - .L_11)
.L_11:
        /*001c*/ 	.word	0x00000000
        /*0020*/ 	.short	0x0018
        /*0022*/ 	.short	0x0078
        /*0024*/ 	.byte	0x00, 0xf4, 0x21, 0x00


	//----- nvinfo : EIATTR_KPARAM_INFO
	.align		4
.L_12:
        /*0028*/ 	.byte	0x04, 0x17
        /*002a*/ 	.short	(.L_14 - .L_13)
.L_13:
        /*002c*/ 	.word	0x00000000
        /*0030*/ 	.short	0x0017
        /*0032*/ 	.short	0x0070
        /*0034*/ 	.byte	0x00, 0xf0, 0x11, 0x00


	//----- nvinfo : EIATTR_KPARAM_INFO
	.align		4
.L_14:
        /*0038*/ 	.byte	0x04, 0x17
        /*003a*/ 	.short	(.L_16 - .L_15)
.L_15:
        /*003c*/ 	.word	0x00000000
        /*0040*/ 	.short	0x0016
        /*0042*/ 	.short	0x006c
        /*0044*/ 	.byte	0x00, 0xf0, 0x11, 0x00


	//----- nvinfo : EIATTR_KPARAM_INFO
	.align		4
.L_16:
        /*0048*/ 	.byte	0x04, 0x17
        /*004a*/ 	.short	(.L_18 - .L_17)
.L_17:
        /*004c*/ 	.word	0x00000000
        /*0050*/ 	.short	0x0015
        /*0052*/ 	.short	0x0068
        /*0054*/ 	.byte	0x00, 0xf0, 0x11, 0x00


	//----- nvinfo : EIATTR_KPARAM_INFO
	.align		4
.L_18:
        /*0058*/ 	.byte	0x04, 0x17
        /*005a*/ 	.short	(.L_20 - .L_19)
.L_19:
        /*005c*/ 	.word	0x00000000
        /*0060*/ 	.short	0x0014
        /*0062*/ 	.short	0x0064
        /*0064*/ 	.byte	0x00, 0xf0, 0x11, 0x00


	//----- nvinfo : EIATTR_KPARAM_INFO
	.align		4
.L_20:
        /*0068*/ 	.byte	0x04, 0x17
        /*006a*/ 	.short	(.L_22 - .L_21)
.L_21:
        /*006c*/ 	.word	0x00000000
        /*0070*/ 	.short	0x0013
        /*0072*/ 	.short	0x0060
        /*0074*/ 	.byte	0x00, 0xf0, 0x11, 0x00


	//----- nvinfo : EIATTR_KPARAM_INFO
	.align		4
.L_22:
        /*0078*/ 	.byte	0x04, 0x17
        /*007a*/ 	.short	(.L_24 - .L_23)
.L_23:
        /*007c*/ 	.word	0x00000000
        /*0080*/ 	.short	0x0012
        /*0082*/ 	.short	0x005c
        /*0084*/ 	.byte	0x00, 0xf0, 0x11, 0x00


	//----- nvinfo : EIATTR_KPARAM_INFO
	.align		4
.L_24:
        /*0088*/ 	.byte	0x04, 0x17
        /*008a*/ 	.short	(.L_26 - .L_25)
.L_25:
        /*008c*/ 	.word	0x00000000
        /*0090*/ 	.short	0x0011
        /*0092*/ 	.short	0x0058
        /*0094*/ 	.byte	0x00, 0xf0, 0x11, 0x00


	//----- nvinfo : EIATTR_KPARAM_INFO
	.align		4
.L_26:
        /*0098*/ 	.byte	0x04, 0x17
        /*009a*/ 	.short	(.L_28 - .L_27)
.L_27:
        /*009c*/ 	.word	0x00000000
        /*00a0*/ 	.short	0x0010
        /*00a2*/ 	.short	0x0054
        /*00a4*/ 	.byte	0x00, 0xf0, 0x11, 0x00


	//----- nvinfo : EIATTR_KPARAM_INFO
	.align		4
.L_28:
        /*00a8*/ 	.byte	0x04, 0x17
        /*00aa*/ 	.short	(.L_30 - .L_29)
.L_29:
        /*00ac*/ 	.word	0x00000000
        /*00b0*/ 	.short	0x000f
        /*00b2*/ 	.short	0x0050
        /*00b4*/ 	.byte	0x00, 0xf0, 0x11, 0x00


	//----- nvinfo : EIATTR_KPARAM_INFO
	.align		4
.L_30:
        /*00b8*/ 	.byte	0x04, 0x17
        /*00ba*/ 	.short	(.L_32 - .L_31)
.L_31:
        /*00bc*/ 	.word	0x00000000
        /*00c0*/ 	.short	0x000e
        /*00c2*/ 	.short	0x004c
        /*00c4*/ 	.byte	0x00, 0xf0, 0x11, 0x00


	//----- nvinfo : EIATTR_KPARAM_INFO
	.align		4
.L_32:
        /*00c8*/ 	.byte	0x04, 0x17
        /*00ca*/ 	.short	(.L_34 - .L_33)
.L_33:
        /*00cc*/ 	.word	0x00000000
        /*00d0*/ 	.short	0x000d
        /*00d2*/ 	.short	0x0048
        /*00d4*/ 	.byte	0x00, 0xf0, 0x11, 0x00


	//----- nvinfo : EIATTR_KPARAM_INFO
	.align		4
.L_34:
        /*00d8*/ 	.byte	0x04, 0x17
        /*00da*/ 	.short	(.L_36 - .L_35)
.L_35:
        /*00dc*/ 	.word	0x00000000
        /*00e0*/ 	.short	0x000c
        /*00e2*/ 	.short	0x0044
        /*00e4*/ 	.byte	0x00, 0xf0, 0x11, 0x00


	//----- nvinfo : EIATTR_KPARAM_INFO
	.align		4
.L_36:
        /*00e8*/ 	.byte	0x04, 0x17
        /*00ea*/ 	.short	(.L_38 - .L_37)
.L_37:
        /*00ec*/ 	.word	0x00000000
        /*00f0*/ 	.short	0x000b
        /*00f2*/ 	.short	0x0040
        /*00f4*/ 	.byte	0x00, 0xf0, 0x11, 0x00


	//----- nvinfo : EIATTR_KPARAM_INFO
	.align		4
.L_38:
        /*00f8*/ 	.byte	0x04, 0x17
        /*00fa*/ 	.short	(.L_40 - .L_39)
.L_39:
        /*00fc*/ 	.word	0x00000000
        /*0100*/ 	.short	0x000a
        /*0102*/ 	.short	0x003c
        /*0104*/ 	.byte	0x00, 0xf0, 0x11, 0x00


	//----- nvinfo : EIATTR_KPARAM_INFO
	.align		4
.L_40:
        /*0108*/ 	.byte	0x04, 0x17
        /*010a*/ 	.short	(.L_42 - .L_41)
.L_41:
        /*010c*/ 	.word	0x00000000
        /*0110*/ 	.short	0x0009
        /*0112*/ 	.short	0x0038
        /*0114*/ 	.byte	0x00, 0xf0, 0x11, 0x00


	//----- nvinfo : EIATTR_KPARAM_INFO
	.align		4
.L_42:
        /*0118*/ 	.byte	0x04, 0x17
        /*011a*/ 	.short	(.L_44 - .L_43)
.L_43:
        /*011c*/ 	.word	0x00000000
        /*0120*/ 	.short	0x0008
        /*0122*/ 	.short	0x0034
        /*0124*/ 	.byte	0x00, 0xf0, 0x11, 0x00


	//----- nvinfo : EIATTR_KPARAM_INFO
	.align		4
.L_44:
        /*0128*/ 	.byte	0x04, 0x17
        /*012a*/ 	.short	(.L_46 - .L_45)
.L_45:
        /*012c*/ 	.word	0x00000000
        /*0130*/ 	.short	0x0007
        /*0132*/ 	.short	0x0030
        /*0134*/ 	.byte	0x00, 0xf0, 0x11, 0x00


	//----- nvinfo : EIATTR_KPARAM_INFO
	.align		4
.L_46:
        /*0138*/ 	.byte	0x04, 0x17
        /*013a*/ 	.short	(.L_48 - .L_47)
.L_47:
        /*013c*/ 	.word	0x00000000
        /*0140*/ 	.short	0x0006
        /*0142*/ 	.short	0x002c
        /*0144*/ 	.byte	0x00, 0xf0, 0x11, 0x00


	//----- nvinfo : EIATTR_KPARAM_INFO
	.align		4
.L_48:
        /*0148*/ 	.byte	0x04, 0x17
        /*014a*/ 	.short	(.L_50 - .L_49)
.L_49:
        /*014c*/ 	.word	0x00000000
        /*0150*/ 	.short	0x0005
        /*0152*/ 	.short	0x0028
        /*0154*/ 	.byte	0x00, 0xf0, 0x11, 0x00


	//----- nvinfo : EIATTR_KPARAM_INFO
	.align		4
.L_50:
        /*0158*/ 	.byte	0x04, 0x17
        /*015a*/ 	.short	(.L_52 - .L_51)
.L_51:
        /*015c*/ 	.word	0x00000000
        /*0160*/ 	.short	0x0004
        /*0162*/ 	.short	0x0020
        /*0164*/ 	.byte	0x00, 0xf4, 0x21, 0x00


	//----- nvinfo : EIATTR_KPARAM_INFO
	.align		4
.L_52:
        /*0168*/ 	.byte	0x04, 0x17
        /*016a*/ 	.short	(.L_54 - .L_53)
.L_53:
        /*016c*/ 	.word	0x00000000
        /*0170*/ 	.short	0x0003
        /*0172*/ 	.short	0x0018
        /*0174*/ 	.byte	0x00, 0xf4, 0x21, 0x00


	//----- nvinfo : EIATTR_KPARAM_INFO
	.align		4
.L_54:
        /*0178*/ 	.byte	0x04, 0x17
        /*017a*/ 	.short	(.L_56 - .L_55)
.L_55:
        /*017c*/ 	.word	0x00000000
        /*0180*/ 	.short	0x0002
        /*0182*/ 	.short	0x0010
        /*0184*/ 	.byte	0x00, 0xf4, 0x21, 0x00


	//----- nvinfo : EIATTR_KPARAM_INFO
	.align		4
.L_56:
        /*0188*/ 	.byte	0x04, 0x17
        /*018a*/ 	.short	(.L_58 - .L_57)
.L_57:
        /*018c*/ 	.word	0x00000000
        /*0190*/ 	.short	0x0001
        /*0192*/ 	.short	0x0008
        /*0194*/ 	.byte	0x00, 0xf4, 0x21, 0x00


	//----- nvinfo : EIATTR_KPARAM_INFO
	.align		4
.L_58:
        /*0198*/ 	.byte	0x04, 0x17
        /*019a*/ 	.short	(.L_60 - .L_59)
.L_59:
        /*019c*/ 	.word	0x00000000
        /*01a0*/ 	.short	0x0000
        /*01a2*/ 	.short	0x0000
        /*01a4*/ 	.byte	0x00, 0xf4, 0x21, 0x00


	//----- nvinfo : EIATTR_SPARSE_MMA_MASK
	.align		4
.L_60:
        /*01a8*/ 	.byte	0x03, 0x50
        /*01aa*/ 	.short	0x0000


	//----- nvinfo : EIATTR_MAXREG_COUNT
	.align		4
        /*01ac*/ 	.byte	0x03, 0x1b
        /*01ae*/ 	.short	0x00ff


	//----- nvinfo : EIATTR_NUM_BARRIERS
	.align		4
        /*01b0*/ 	.byte	0x02, 0x4c
        /*01b2*/ 	.byte	0x01
	.zero		1


	//----- nvinfo : EIATTR_ANNOTATIONS
	.align		4
        /*01b4*/ 	.byte	0x04, 0x55
        /*01b6*/ 	.short	(.L_62 - .L_61)


	//   ....[0]....
.L_61:
        /*01b8*/ 	.word	0x00000001
        /*01bc*/ 	.byte	0x30, 0x1d, 0x00, 0x00, 0x01, 0x00, 0x00, 0x00, 0x40, 0x1d, 0x00, 0x00, 0x01, 0x00, 0x00, 0x00
        /* <DEDUP_REMOVED lines=160> */
        /*0bcc*/ 	.byte	0x70, 0x58, 0x00, 0x00, 0x01, 0x00, 0x00, 0x00, 0x90, 0x58, 0x00, 0x00


	//----- nvinfo : EIATTR_MERCURY_ISA_VERSION
	.align		4
.L_62:
        /*0bd8*/ 	.byte	0x03, 0x5f
        /*0bda*/ 	.short	0x0101


	//----- nvinfo : EIATTR_COOP_GROUP_MASK_REGIDS
	.align		4
        /*0bdc*/ 	.byte	0x04, 0x29
        /*0bde*/ 	.short	(.L_64 - .L_63)


	//   ....[0]....
.L_63:
        /*0be0*/ 	.word	0xffffffff


	//   ....[1]....
        /*0be4*/ 	.word	0xffffffff


	//   ....[2]....
        /*0be8*/ 	.word	0xffffffff


	//   ....[3]....
        /*0bec*/ 	.word	0xffffffff


	//   ....[4]....
        /*0bf0*/ 	.word	0xffffffff


	//   ....[5]....
        /*0bf4*/ 	.word	0xffffffff


	//   ....[6]....
        /*0bf8*/ 	.word	0xffffffff


	//   ....[7]....
        /*0bfc*/ 	.word	0xffffffff


	//   ....[8]....
        /*0c00*/ 	.word	0xffffffff


	//   ....[9]....
        /*0c04*/ 	.word	0xffffffff


	//   ....[10]....
        /*0c08*/ 	.word	0xffffffff


	//   ....[11]....
        /*0c0c*/ 	.word	0xffffffff


	//   ....[12]....
        /*0c10*/ 	.word	0xffffffff


	//   ....[13]....
        /*0c14*/ 	.word	0xffffffff


	//   ....[14]....
        /*0c18*/ 	.word	0xffffffff


	//   ....[15]....
        /*0c1c*/ 	.word	0xffffffff


	//   ....[16]....
        /*0c20*/ 	.word	0xffffffff


	//   ....[17]....
        /*0c24*/ 	.word	0xffffffff


	//   ....[18]....
        /*0c28*/ 	.word	0xffffffff


	//   ....[19]....
        /*0c2c*/ 	.word	0xffffffff


	//   ....[20]....
        /*0c30*/ 	.word	0xffffffff


	//   ....[21]....
        /*0c34*/ 	.word	0xffffffff


	//   ....[22]....
        /*0c38*/ 	.word	0xffffffff


	//   ....[23]....
        /*0c3c*/ 	.word	0xffffffff


	//----- nvinfo : EIATTR_COOP_GROUP_INSTR_OFFSETS
	.align		4
.L_64:
        /*0c40*/ 	.byte	0x04, 0x28
        /*0c42*/ 	.short	(.L_66 - .L_65)


	//   ....[0]....
.L_65:
        /*0c44*/ 	.word	0x000062d0


	//   ....[1]....
        /*0c48*/ 	.word	0x00006390


	//   ....[2]....
        /*0c4c*/ 	.word	0x000069c0


	//   ....[3]....
        /*0c50*/ 	.word	0x00006ab0


	//   ....[4]....
        /*0c54*/ 	.word	0x000077a0


	//   ....[5]....
        /*0c58*/ 	.word	0x000077c0


	//   ....[6]....
        /*0c5c*/ 	.word	0x000077e0


	//   ....[7]....
        /*0c60*/ 	.word	0x000077f0


	//   ....[8]....
        /*0c64*/ 	.word	0x00007810


	//   ....[9]....
        /*0c68*/ 	.word	0x00007820


	//   ....[10]....
        /*0c6c*/ 	.word	0x00007830


	//   ....[11]....
        /*0c70*/ 	.word	0x00007840


	//   ....[12]....
        /*0c74*/ 	.word	0x00007850


	//   ....[13]....
        /*0c78*/ 	.word	0x00007870


	//   ....[14]....
        /*0c7c*/ 	.word	0x00007880


	//   ....[15]....
        /*0c80*/ 	.word	0x00007890


	//   ....[16]....
        /*0c84*/ 	.word	0x000078a0


	//   ....[17]....
        /*0c88*/ 	.word	0x000078b0


	//   ....[18]....
        /*0c8c*/ 	.word	0x000078c0


	//   ....[19]....
        /*0c90*/ 	.word	0x000078d0


	//   ....[20]....
        /*0c94*/ 	.word	0x00008330


	//   ....[21]....
        /*0c98*/ 	.word	0x00008350


	//   ....[22]....
        /*0c9c*/ 	.word	0x00008370


	//   ....[23]....
        /*0ca0*/ 	.word	0x00008390


	//----- nvinfo : EIATTR_EXIT_INSTR_OFFSETS
	.align		4
.L_66:
        /*0ca4*/ 	.byte	0x04, 0x1c
        /*0ca6*/ 	.short	(.L_68 - .L_67)


	//   ....[0]....
.L_67:
        /*0ca8*/ 	.word	0x0000a3f0


	//   ....[1]....
        /*0cac*/ 	.word	0x0000a420


	//----- nvinfo : EIATTR_REQNTID
	.align		4
.L_68:
        /*0cb0*/ 	.byte	0x04, 0x10
        /*0cb2*/ 	.short	(.L_70 - .L_69)
.L_69:
        /*0cb4*/ 	.word	0x00000080
        /*0cb8*/ 	.word	0x00000001
        /*0cbc*/ 	.word	0x00000001


	//----- nvinfo : EIATTR_CBANK_PARAM_SIZE
	.align		4
.L_70:
        /*0cc0*/ 	.byte	0x03, 0x19
        /*0cc2*/ 	.short	0x0088


	//----- nvinfo : EIATTR_PARAM_CBANK
	.align		4
        /*0cc4*/ 	.byte	0x04, 0x0a
        /*0cc6*/ 	.short	(.L_72 - .L_71)
	.align		4
.L_71:
        /*0cc8*/ 	.word	index@(.nv.constant0.attn_fwd)
        /*0ccc*/ 	.short	0x0210
        /*0cce*/ 	.short	0x0088


	//----- nvinfo : EIATTR_SW_WAR
	.align		4
.L_72:
        /*0cd0*/ 	.byte	0x04, 0x36
        /*0cd2*/ 	.short	(.L_74 - .L_73)
.L_73:
        /*0cd4*/ 	.word	0x00000008
.L_74:


//--------------------- .nv.callgraph             --------------------------
	.section	.nv.callgraph,"",@"SHT_CUDA_CALLGRAPH"
	.align	4
	.sectionentsize	8
	.align		4
        /*0000*/ 	.word	0x00000000
	.align		4
        /*0004*/ 	.word	0xffffffff
	.align		4
        /*0008*/ 	.word	0x00000000
	.align		4
        /*000c*/ 	.word	0xfffffffe
	.align		4
        /*0010*/ 	.word	0x00000000
	.align		4
        /*0014*/ 	.word	0xfffffffd
	.align		4
        /*0018*/ 	.word	0x00000000
	.align		4
        /*001c*/ 	.word	0xfffffffc


//--------------------- .nv.constant4             --------------------------
	.section	.nv.constant4,"a",@progbits
	.align	8
	.align		8
.nv.constant4:
        /*0000*/ 	.dword	_$_str


//--------------------- .text.attn_fwd            --------------------------
	.section	.text.attn_fwd,"ax",@progbits
	.align	128
        .global         attn_fwd
        .type           attn_fwd,@function
        .size           attn_fwd,(.L_x_3 - attn_fwd)
        .other          attn_fwd,@"STO_CUDA_ENTRY STV_DEFAULT"
attn_fwd:
.text.attn_fwd:
[----:B------:R-:W0:Y:S01]  /*0000*/  LDC R1, c[0x0][0x28] ;  /* 0x00000a00ff017b82 */ /* 0x000e220000000800 */
[----:B------:R-:W1:Y:S07]  /*0010*/  S2R R2, SR_TID.X ;  /* 0x0000000000027919 */ /* 0x000e6e0000002100 */
[----:B------:R-:W2:Y:S01]  /*0020*/  S2UR UR17, SR_CTAID.Y ;  /* 0x00000000001179c3 */ /* 0x000ea20000002600 */
[----:B------:R-:W-:Y:S01]  /*0030*/  ULDC.64 UR4, c[0x0][0x240] ;  /* 0x0000900000047ab9 */ /* 0x000fe20000000a00 */
[----:B------:R-:W-:Y:S01]  /*0040*/  ULDC.64 UR20, c[0x0][0x208] ;  /* 0x0000820000147ab9 */ /* 0x000fe20000000a00 */
[----:B------:R-:W3:Y:S01]  /*0050*/  S2R R0, SR_CTAID.X ;  /* 0x0000000000007919 */ /* 0x000ee20000002500 */
[----:B0-----:R-:W-:-:S04]  /*0060*/  VIADD R1, R1, 0xfffffd78 ;  /* 0xfffffd7801017836 */ /* 0x001fc80000000000 */
[----:B------:R-:W0:Y:S08]  /*0070*/  LDC.64 R52, c[0x0][0x210] ;  /* 0x00008400ff347b82 */ /* 0x000e300000000a00 */
[----:B------:R-:W4:Y:S01]  /*0080*/  LDC R23, c[0x0][0x248] ;  /* 0x00009200ff177b82 */ /* 0x000f220000000800 */
[----:B--2---:R-:W-:Y:S01]  /*0090*/  UIMAD UR4, UR17, UR4, URZ ;  /* 0x00000004110472a4 */ /* 0x004fe2000f8e023f */
[----:B-1----:R-:W-:-:S02]  /*00a0*/  LOP3.LUT R5, R2, 0x3f, RZ, 0xc0, !PT ;  /* 0x0000003f02057812 */ /* 0x002fc400078ec0ff */
[----:B------:R-:W-:Y:S02]  /*00b0*/  SHF.R.U32.HI R24, RZ, 0x6, R2 ;  /* 0x00000006ff187819 */ /* 0x000fe40000011602 */
[----:B------:R-:W-:Y:S01]  /*00c0*/  LEA.HI R4, R2, 0xe, RZ, 0x1a ;  /* 0x0000000e02047811 */ /* 0x000fe200078fd0ff */
[----:B---3--:R-:W-:Y:S01]  /*00d0*/  IMAD R3, R0, 0x40, R5 ;  /* 0x0000004000037824 */ /* 0x008fe200078e0205 */
[----:B------:R-:W-:Y:S02]  /*00e0*/  SGXT.U32 R24, R24, 0x1 ;  /* 0x000000011818781a */ /* 0x000fe40000000000 */
[----:B------:R-:W-:Y:S01]  /*00f0*/  LEA.HI R8, R2, 0x1e, RZ, 0x1a ;  /* 0x0000001e02087811 */ /* 0x000fe200078fd0ff */
[----:B------:R-:W-:Y:S01]  /*0100*/  IMAD R3, R3, UR5, RZ ;  /* 0x0000000503037c24 */ /* 0x000fe2000f8e02ff */
[----:B------:R-:W-:Y:S01]  /*0110*/  USHF.R.S32.HI UR5, URZ, 0x1f, UR4 ;  /* 0x0000001f3f057899 */ /* 0x000fe20008011404 */
[-C--:B----4-:R-:W-:Y:S02]  /*0120*/  IMAD R0, R24, R23.reuse, RZ ;  /* 0x0000001718007224 */ /* 0x090fe400078e02ff */
[----:B------:R-:W-:Y:S01]  /*0130*/  IMAD R7, R4, R23, RZ ;  /* 0x0000001704077224 */ /* 0x000fe200078e02ff */
[----:B0-----:R-:W-:-:S02]  /*0140*/  IADD3 R52, P0, P1, R3, UR4, R52 ;  /* 0x0000000403347c10 */ /* 0x001fc4000f91e034 */
[----:B------:R-:W-:Y:S01]  /*0150*/  SHF.R.S32.HI R6, RZ, 0x1f, R3 ;  /* 0x0000001fff067819 */ /* 0x000fe20000011403 */
[----:B------:R-:W-:-:S03]  /*0160*/  IMAD R3, R23, 0x2, R0 ;  /* 0x0000000217037824 */ /* 0x000fc600078e0200 */
[----:B------:R-:W-:Y:S02]  /*0170*/  IADD3.X R54, R6, UR5, R53, P0, P1 ;  /* 0x0000000506367c10 */ /* 0x000fe400087e2435 */
[----:B------:R-:W-:Y:S02]  /*0180*/  IADD3 R10, P0, R0, R52, RZ ;  /* 0x00000034000a7210 */ /* 0x000fe40007f1e0ff */
[----:B------:R-:W-:Y:S02]  /*0190*/  LEA.HI R6, R2, 0x2e, RZ, 0x1a ;  /* 0x0000002e02067811 */ /* 0x000fe400078fd0ff */
[----:B------:R-:W-:Y:S01]  /*01a0*/  LEA.HI.X.SX32 R11, R0, R54, 0x1, P0 ;  /* 0x00000036000b7211 */ /* 0x000fe200000f0eff */
[-C--:B------:R-:W-:Y:S01]  /*01b0*/  IMAD R0, R8, R23.reuse, RZ ;  /* 0x0000001708007224 */ /* 0x080fe200078e02ff */
[-C--:B------:R-:W-:Y:S01]  /*01c0*/  IADD3 R12, P1, R3, R52.reuse, RZ ;  /* 0x00000034030c7210 */ /* 0x080fe20007f3e0ff */
[----:B------:R-:W-:Y:S01]  /*01d0*/  IMAD R9, R6, R23, RZ ;  /* 0x0000001706097224 */ /* 0x000fe200078e02ff */
[----:B------:R-:W-:Y:S01]  /*01e0*/  IADD3 R16, P0, R7, R52, RZ ;  /* 0x0000003407107210 */ /* 0x000fe20007f1e0ff */
[----:B------:R0:W2:Y:S01]  /*01f0*/  LDG.E.U8 R25, desc[UR20][R10.64] ;  /* 0x000000140a197981 */ /* 0x0000a2000c1e1100 */
[-C--:B------:R-:W-:Y:S01]  /*0200*/  LEA.HI.X.SX32 R13, R3, R54.reuse, 0x1, P1 ;  /* 0x00000036030d7211 */ /* 0x080fe200008f0eff */
[----:B------:R-:W-:Y:S01]  /*0210*/  IMAD R3, R23, 0x2, R3 ;  /* 0x0000000217037824 */ /* 0x000fe200078e0203 */
[----:B------:R-:W-:-:S02]  /*0220*/  LEA.HI.X.SX32 R17, R7, R54, 0x1, P0 ;  /* 0x0000003607117211 */ /* 0x000fc400000f0eff */
[CC--:B------:R-:W-:Y:S01]  /*0230*/  IADD3 R18, P1, R0.reuse, R52.reuse, RZ ;  /* 0x0000003400127210 */ /* 0x0c0fe20007f3e0ff */
[----:B------:R1:W3:Y:S01]  /*0240*/  LDG.E.U8 R27, desc[UR20][R12.64] ;  /* 0x000000140c1b7981 */ /* 0x0002e2000c1e1100 */
[----:B------:R-:W-:Y:S02]  /*0250*/  IADD3 R20, P0, R9, R52, RZ ;  /* 0x0000003409147210 */ /* 0x000fe40007f1e0ff */
[-C--:B------:R-:W-:Y:S01]  /*0260*/  LEA.HI.X.SX32 R19, R0, R54.reuse, 0x1, P1 ;  /* 0x0000003600137211 */ /* 0x080fe200008f0eff */
[----:B------:R-:W-:Y:S01]  /*0270*/  IMAD R0, R23, 0x2, R3 ;  /* 0x0000000217007824 */ /* 0x000fe200078e0203 */
[----:B------:R-:W-:Y:S01]  /*0280*/  LEA.HI.X.SX32 R21, R9, R54, 0x1, P0 ;  /* 0x0000003609157211 */ /* 0x000fe200000f0eff */
[----:B------:R4:W5:Y:S01]  /*0290*/  LDG.E.U8 R33, desc[UR20][R16.64] ;  /* 0x0000001410217981 */ /* 0x000962000c1e1100 */
[----:B------:R-:W-:-:S03]  /*02a0*/  IADD3 R14, P0, R3, R52, RZ ;  /* 0x00000034030e7210 */ /* 0x000fc60007f1e0ff */
[----:B------:R4:W5:Y:S01]  /*02b0*/  LDG.E.U8 R41, desc[UR20][R18.64] ;  /* 0x0000001412297981 */ /* 0x000962000c1e1100 */
[----:B------:R-:W-:Y:S01]  /*02c0*/  LEA.HI.X.SX32 R15, R3, R54, 0x1, P0 ;  /* 0x00000036030f7211 */ /* 0x000fe200000f0eff */
[C---:B------:R-:W-:Y:S01]  /*02d0*/  IMAD R3, R23.reuse, 0x2, R0 ;  /* 0x0000000217037824 */ /* 0x040fe200078e0200 */
[C---:B0-----:R-:W-:Y:S01]  /*02e0*/  IADD3 R10, P0, R0.reuse, R52, RZ ;  /* 0x00000034000a7210 */ /* 0x041fe20007f1e0ff */
[----:B------:R0:W5:Y:S03]  /*02f0*/  LDG.E.U8 R49, desc[UR20][R20.64] ;  /* 0x0000001414317981 */ /* 0x000166000c1e1100 */
[----:B------:R-:W-:Y:S01]  /*0300*/  LEA.HI.X.SX32 R11, R0, R54, 0x1, P0 ;  /* 0x00000036000b7211 */ /* 0x000fe200000f0eff */
[----:B------:R-:W-:Y:S01]  /*0310*/  IMAD R0, R23, 0x2, R3 ;  /* 0x0000000217007824 */ /* 0x000fe200078e0203 */
[C---:B-1----:R-:W-:Y:S01]  /*0320*/  IADD3 R12, P0, R3.reuse, R52, RZ ;  /* 0x00000034030c7210 */ /* 0x042fe20007f1e0ff */
[----:B------:R1:W5:Y:S03]  /*0330*/  LDG.E.U8 R28, desc[UR20][R14.64] ;  /* 0x000000140e1c7981 */ /* 0x000366000c1e1100 */
[----:B------:R-:W-:Y:S01]  /*0340*/  LEA.HI.X.SX32 R13, R3, R54, 0x1, P0 ;  /* 0x00000036030d7211 */ /* 0x000fe200000f0eff */
[C---:B------:R-:W-:Y:S01]  /*0350*/  IMAD R3, R23.reuse, 0x2, R0 ;  /* 0x0000000217037824 */ /* 0x040fe200078e0200 */
[C---:B----4-:R-:W-:Y:S01]  /*0360*/  IADD3 R16, P0, R0.reuse, R52, RZ ;  /* 0x0000003400107210 */ /* 0x050fe20007f1e0ff */
[----:B------:R4:W5:Y:S03]  /*0370*/  LDG.E.U8 R29, desc[UR20][R10.64] ;  /* 0x000000140a1d7981 */ /* 0x000966000c1e1100 */
[----:B------:R-:W-:Y:S01]  /*0380*/  LEA.HI.X.SX32 R17, R0, R54, 0x1, P0 ;  /* 0x0000003600117211 */ /* 0x000fe200000f0eff */
[----:B------:R-:W-:Y:S01]  /*0390*/  IMAD R0, R23, 0x4, R3 ;  /* 0x0000000417007824 */ /* 0x000fe200078e0203 */
[-C--:B------:R-:W-:Y:S01]  /*03a0*/  IADD3 R18, P0, R3, R52.reuse, RZ ;  /* 0x0000003403127210 */ /* 0x080fe20007f1e0ff */
[----:B------:R4:W5:Y:S02]  /*03b0*/  LDG.E.U8 R30, desc[UR20][R12.64] ;  /* 0x000000140c1e7981 */ /* 0x000964000c1e1100 */
[----:B------:R-:W-:Y:S01]  /*03c0*/  IMAD R7, R23, 0x2, R0 ;  /* 0x0000000217077824 */ /* 0x000fe200078e0200 */
[----:B0-----:R-:W-:Y:S01]  /*03d0*/  IADD3 R20, P1, R0, R52, RZ ;  /* 0x0000003400147210 */ /* 0x001fe20007f3e0ff */
[----:B------:R0:W5:Y:S01]  /*03e0*/  LDG.E.U8 R31, desc[UR20][R16.64] ;  /* 0x00000014101f7981 */ /* 0x000162000c1e1100 */
[----:B------:R-:W-:-:S02]  /*03f0*/  LEA.HI.X.SX32 R19, R3, R54, 0x1, P0 ;  /* 0x0000003603137211 */ /* 0x000fc400000f0eff */
[----:B------:R-:W-:Y:S01]  /*0400*/  LEA.HI.X.SX32 R21, R0, R54, 0x1, P1 ;  /* 0x0000003600157211 */ /* 0x000fe200008f0eff */
[----:B------:R-:W-:Y:S01]  /*0410*/  IMAD R0, R23, 0x2, R7 ;  /* 0x0000000217007824 */ /* 0x000fe200078e0207 */
[C---:B-1----:R-:W-:Y:S01]  /*0420*/  IADD3 R14, P0, R7.reuse, R52, RZ ;  /* 0x00000034070e7210 */ /* 0x042fe20007f1e0ff */
[----:B------:R1:W5:Y:S03]  /*0430*/  LDG.E.U8 R32, desc[UR20][R18.64] ;  /* 0x0000001412207981 */ /* 0x000366000c1e1100 */
[----:B------:R-:W-:Y:S01]  /*0440*/  LEA.HI.X.SX32 R15, R7, R54, 0x1, P0 ;  /* 0x00000036070f7211 */ /* 0x000fe200000f0eff */
[C---:B------:R-:W-:Y:S01]  /*0450*/  IMAD R3, R23.reuse, 0x2, R0 ;  /* 0x0000000217037824 */ /* 0x040fe200078e0200 */
[C---:B----4-:R-:W-:Y:S01]  /*0460*/  IADD3 R10, P0, R0.reuse, R52, RZ ;  /* 0x00000034000a7210 */ /* 0x050fe20007f1e0ff */
[----:B------:R-:W4:Y:S03]  /*0470*/  LDG.E.U8 R34, desc[UR20][R20.64] ;  /* 0x0000001414227981 */ /* 0x000f26000c1e1100 */
[----:B------:R-:W-:Y:S01]  /*0480*/  LEA.HI.X.SX32 R11, R0, R54, 0x1, P0 ;  /* 0x00000036000b7211 */ /* 0x000fe200000f0eff */
[----:B------:R-:W-:Y:S01]  /*0490*/  IMAD R0, R23, 0x2, R3 ;  /* 0x0000000217007824 */ /* 0x000fe200078e0203 */
[-C--:B------:R-:W-:Y:S01]  /*04a0*/  IADD3 R12, P0, R3, R52.reuse, RZ ;  /* 0x00000034030c7210 */ /* 0x080fe20007f1e0ff */
[----:B------:R1:W4:Y:S02]  /*04b0*/  LDG.E.U8 R35, desc[UR20][R14.64] ;  /* 0x000000140e237981 */ /* 0x000324000c1e1100 */
[----:B------:R-:W-:Y:S01]  /*04c0*/  IMAD R7, R23, 0x2, R0 ;  /* 0x0000000217077824 */ /* 0x000fe200078e0200 */
[----:B0-----:R-:W-:Y:S01]  /*04d0*/  IADD3 R16, P1, R0, R52, RZ ;  /* 0x0000003400107210 */ /* 0x001fe20007f3e0ff */
[----:B------:R0:W4:Y:S01]  /*04e0*/  LDG.E.U8 R36, desc[UR20][R10.64] ;  /* 0x000000140a247981 */ /* 0x000122000c1e1100 */
[----:B------:R-:W-:-:S02]  /*04f0*/  LEA.HI.X.SX32 R13, R3, R54, 0x1, P0 ;  /* 0x00000036030d7211 */ /* 0x000fc400000f0eff */
[----:B------:R-:W-:Y:S01]  /*0500*/  LEA.HI.X.SX32 R17, R0, R54, 0x1, P1 ;  /* 0x0000003600117211 */ /* 0x000fe200008f0eff */
[----:B------:R-:W-:Y:S01]  /*0510*/  IMAD R0, R23, 0x2, R7 ;  /* 0x0000000217007824 */ /* 0x000fe200078e0207 */
[C---:B-1----:R-:W-:Y:S01]  /*0520*/  IADD3 R18, P0, R7.reuse, R52, RZ ;  /* 0x0000003407127210 */ /* 0x042fe20007f1e0ff */
[----:B------:R1:W4:Y:S03]  /*0530*/  LDG.E.U8 R37, desc[UR20][R12.64] ;  /* 0x000000140c257981 */ /* 0x000326000c1e1100 */
[----:B------:R-:W-:Y:S01]  /*0540*/  LEA.HI.X.SX32 R19, R7, R54, 0x1, P0 ;  /* 0x0000003607137211 */ /* 0x000fe200000f0eff */
[C---:B------:R-:W-:Y:S01]  /*0550*/  IMAD R3, R23.reuse, 0x4, R0 ;  /* 0x0000000417037824 */ /* 0x040fe200078e0200 */
[C---:B------:R-:W-:Y:S01]  /*0560*/  IADD3 R14, P0, R0.reuse, R52, RZ ;  /* 0x00000034000e7210 */ /* 0x040fe20007f1e0ff */
[----:B------:R1:W4:Y:S03]  /*0570*/  LDG.E.U8 R38, desc[UR20][R16.64] ;  /* 0x0000001410267981 */ /* 0x000326000c1e1100 */
[----:B------:R-:W-:Y:S01]  /*0580*/  LEA.HI.X.SX32 R15, R0, R54, 0x1, P0 ;  /* 0x00000036000f7211 */ /* 0x000fe200000f0eff */
[----:B------:R-:W-:Y:S01]  /*0590*/  IMAD R0, R23, 0x2, R3 ;  /* 0x0000000217007824 */ /* 0x000fe200078e0203 */
[-C--:B0-----:R-:W-:Y:S01]  /*05a0*/  IADD3 R10, P0, R3, R52.reuse, RZ ;  /* 0x00000034030a7210 */ /* 0x081fe20007f1e0ff */
[----:B------:R-:W4:Y:S02]  /*05b0*/  LDG.E.U8 R39, desc[UR20][R18.64] ;  /* 0x0000001412277981 */ /* 0x000f24000c1e1100 */
[----:B------:R-:W-:Y:S01]  /*05c0*/  IMAD R7, R23, 0x2, R0 ;  /* 0x0000000217077824 */ /* 0x000fe200078e0200 */
[----:B------:R-:W-:Y:S01]  /*05d0*/  IADD3 R20, P1, R0, R52, RZ ;  /* 0x0000003400147210 */ /* 0x000fe20007f3e0ff */
        /* <DEDUP_REMOVED lines=9> */
[----:B------:R-:W4:Y:S03]  /*0670*/  LDG.E.U8 R43, desc[UR20][R20.64] ;  /* 0x00000014142b7981 */ /* 0x000f26000c1e1100 */
[----:B------:R-:W-:Y:S01]  /*0680*/  LEA.HI.X.SX32 R17, R0, R54, 0x1, P0 ;  /* 0x0000003600117211 */ /* 0x000fe200000f0eff */
[----:B------:R-:W-:Y:S01]  /*0690*/  IMAD R0, R23, 0x2, R3 ;  /* 0x0000000217007824 */ /* 0x000fe200078e0203 */
[-C--:B0-----:R-:W-:Y:S01]  /*06a0*/  IADD3 R14, P0, R3, R52.reuse, RZ ;  /* 0x00000034030e7210 */ /* 0x081fe20007f1e0ff */
[----:B------:R0:W4:Y:S02]  /*06b0*/  LDG.E.U8 R44, desc[UR20][R12.64] ;  /* 0x000000140c2c7981 */ /* 0x000124000c1e1100 */
[----:B------:R-:W-:Y:S01]  /*06c0*/  IMAD R7, R23, 0x2, R0 ;  /* 0x0000000217077824 */ /* 0x000fe200078e0200 */
[----:B------:R-:W-:Y:S01]  /*06d0*/  IADD3 R18, P1, R0, R52, RZ ;  /* 0x0000003400127210 */ /* 0x000fe20007f3e0ff */
[----:B------:R-:W4:Y:S01]  /*06e0*/  LDG.E.U8 R45, desc[UR20][R16.64] ;  /* 0x00000014102d7981 */ /* 0x000f22000c1e1100 */
[----:B------:R-:W-:-:S02]  /*06f0*/  LEA.HI.X.SX32 R15, R3, R54, 0x1, P0 ;  /* 0x00000036030f7211 */ /* 0x000fc400000f0eff */
[----:B------:R-:W-:Y:S01]  /*0700*/  LEA.HI.X.SX32 R19, R0, R54, 0x1, P1 ;  /* 0x0000003600137211 */ /* 0x000fe200008f0eff */
[----:B------:R-:W-:Y:S01]  /*0710*/  IMAD R0, R23, 0x4, R7 ;  /* 0x0000000417007824 */ /* 0x000fe200078e0207 */
[----:B-1----:R-:W-:Y:S01]  /*0720*/  IADD3 R10, P0, R7, R52, RZ ;  /* 0x00000034070a7210 */ /* 0x002fe20007f1e0ff */
[----:B------:R1:W4:Y:S02]  /*0730*/  LDG.E.U8 R46, desc[UR20][R14.64] ;  /* 0x000000140e2e7981 */ /* 0x000324000c1e1100 */
[----:B------:R-:W-:Y:S01]  /*0740*/  IMAD R3, R23, 0x2, R0 ;  /* 0x0000000217037824 */ /* 0x000fe200078e0200 */
[----:B------:R-:W-:Y:S01]  /*0750*/  LEA.HI.X.SX32 R11, R7, R54, 0x1, P0 ;  /* 0x00000036070b7211 */ /* 0x000fe200000f0eff */
[----:B------:R-:W4:Y:S01]  /*0760*/  LDG.E.U8 R47, desc[UR20][R18.64] ;  /* 0x00000014122f7981 */ /* 0x000f22000c1e1100 */
[----:B0-----:R-:W-:Y:S02]  /*0770*/  IADD3 R12, P0, R0, R52, RZ ;  /* 0x00000034000c7210 */ /* 0x001fe40007f1e0ff */
[----:B------:R-:W-:Y:S01]  /*0780*/  LEA.HI R26, R2, 0x3e, RZ, 0x1a ;  /* 0x0000003e021a7811 */ /* 0x000fe200078fd0ff */
[----:B------:R0:W4:Y:S01]  /*0790*/  LDG.E.U8 R48, desc[UR20][R10.64] ;  /* 0x000000140a307981 */ /* 0x000122000c1e1100 */
[----:B------:R-:W-:Y:S01]  /*07a0*/  LEA.HI.X.SX32 R13, R0, R54, 0x1, P0 ;  /* 0x00000036000d7211 */ /* 0x000fe200000f0eff */
[----:B------:R-:W-:Y:S01]  /*07b0*/  IMAD R0, R23, 0x2, R3 ;  /* 0x0000000217007824 */ /* 0x000fe200078e0203 */
[----:B------:R-:W-:Y:S01]  /*07c0*/  IADD3 R20, P0, R3, R52, RZ ;  /* 0x0000003403147210 */ /* 0x000fe20007f1e0ff */
[----:B------:R-:W-:-:S02]  /*07d0*/  IMAD R9, R26, R23, RZ ;  /* 0x000000171a097224 */ /* 0x000fc400078e02ff */
[----:B------:R0:W4:Y:S01]  /*07e0*/  LDG.E.U8 R50, desc[UR20][R12.64] ;  /* 0x000000140c327981 */ /* 0x000122000c1e1100 */
[----:B------:R-:W-:Y:S01]  /*07f0*/  LEA.HI.X.SX32 R21, R3, R54, 0x1, P0 ;  /* 0x0000003603157211 */ /* 0x000fe200000f0eff */
[----:B------:R-:W-:Y:S01]  /*0800*/  IMAD R3, R23, 0x2, R0 ;  /* 0x0000000217037824 */ /* 0x000fe200078e0200 */
[CC--:B-1----:R-:W-:Y:S02]  /*0810*/  IADD3 R14, P0, R0.reuse, R52.reuse, RZ ;  /* 0x00000034000e7210 */ /* 0x0c2fe40007f1e0ff */
[----:B------:R-:W-:Y:S01]  /*0820*/  IADD3 R22, P2, R9, R52, RZ ;  /* 0x0000003409167210 */ /* 0x000fe20007f5e0ff */
[----:B------:R-:W4:Y:S01]  /*0830*/  LDG.E.U8 R20, desc[UR20][R20.64] ;  /* 0x0000001414147981 */ /* 0x000f22000c1e1100 */
[----:B------:R-:W-:Y:S01]  /*0840*/  LEA.HI.X.SX32 R15, R0, R54, 0x1, P0 ;  /* 0x00000036000f7211 */ /* 0x000fe200000f0eff */
[----:B------:R-:W-:Y:S01]  /*0850*/  IMAD R0, R23, 0x2, R3 ;  /* 0x0000000217007824 */ /* 0x000fe200078e0203 */
[----:B------:R-:W-:-:S03]  /*0860*/  IADD3 R16, P0, R3, R52, RZ ;  /* 0x0000003403107210 */ /* 0x000fc60007f1e0ff */
[----:B------:R-:W4:Y:S01]  /*0870*/  LDG.E.U8 R14, desc[UR20][R14.64] ;  /* 0x000000140e0e7981 */ /* 0x000f22000c1e1100 */
[----:B------:R-:W-:Y:S01]  /*0880*/  LEA.HI.X.SX32 R17, R3, R54, 0x1, P0 ;  /* 0x0000003603117211 */ /* 0x000fe200000f0eff */
[----:B------:R-:W-:Y:S01]  /*0890*/  IMAD R3, R23, 0x2, R0 ;  /* 0x0000000217037824 */ /* 0x000fe200078e0200 */
[----:B0-----:R-:W-:-:S03]  /*08a0*/  IADD3 R10, P0, R0, R52, RZ ;  /* 0x00000034000a7210 */ /* 0x001fc60007f1e0ff */
[----:B------:R-:W-:Y:S01]  /*08b0*/  IMAD R7, R23, 0x2, R3 ;  /* 0x0000000217077824 */ /* 0x000fe200078e0203 */
[----:B------:R-:W-:Y:S01]  /*08c0*/  LEA.HI.X.SX32 R11, R0, R54, 0x1, P0 ;  /* 0x00000036000b7211 */ /* 0x000fe200000f0eff */
[----:B------:R-:W4:Y:S01]  /*08d0*/  LDG.E.U8 R16, desc[UR20][R16.64] ;  /* 0x0000001410107981 */ /* 0x000f22000c1e1100 */
[-C--:B------:R-:W-:Y:S02]  /*08e0*/  IADD3 R12, P1, R3, R52.reuse, RZ ;  /* 0x00000034030c7210 */ /* 0x080fe40007f3e0ff */
[----:B------:R-:W-:Y:S01]  /*08f0*/  IADD3 R18, P0, R7, R52, RZ ;  /* 0x0000003407127210 */ /* 0x000fe20007f1e0ff */
[----:B------:R0:W4:Y:S01]  /*0900*/  LDG.E.U8 R10, desc[UR20][R10.64] ;  /* 0x000000140a0a7981 */ /* 0x000122000c1e1100 */
[-C--:B------:R-:W-:Y:S02]  /*0910*/  LEA.HI.X.SX32 R13, R3, R54.reuse, 0x1, P1 ;  /* 0x00000036030d7211 */ /* 0x080fe400008f0eff */
[-C--:B------:R-:W-:Y:S02]  /*0920*/  LEA.HI.X.SX32 R23, R9, R54.reuse, 0x1, P2 ;  /* 0x0000003609177211 */ /* 0x080fe400010f0eff */
[----:B------:R-:W-:Y:S01]  /*0930*/  LEA.HI.X.SX32 R19, R7, R54, 0x1, P0 ;  /* 0x0000003607137211 */ /* 0x000fe200000f0eff */
[----:B------:R-:W4:Y:S04]  /*0940*/  LDG.E.U8 R12, desc[UR20][R12.64] ;  /* 0x000000140c0c7981 */ /* 0x000f28000c1e1100 */
[----:B------:R-:W4:Y:S01]  /*0950*/  LDG.E.U8 R18, desc[UR20][R18.64] ;  /* 0x0000001412127981 */ /* 0x000f22000c1e1100 */
[----:B------:R-:W1:Y:S03]  /*0960*/  S2UR UR16, SR_CgaCtaId ;  /* 0x00000000001079c3 */ /* 0x000e660000008800 */
[----:B------:R-:W4:Y:S05]  /*0970*/  LDG.E.U8 R22, desc[UR20][R22.64] ;  /* 0x0000001416167981 */ /* 0x000f2a000c1e1100 */
[----:B0-----:R-:W0:Y:S01]  /*0980*/  LDC R11, c[0x0][0x280] ;  /* 0x0000a000ff0b7b82 */ /* 0x001e220000000800 */
[----:B------:R-:W-:-:S05]  /*0990*/  IMAD.SHL.U32 R0, R2, 0x8, RZ ;  /* 0x0000000802007824 */ /* 0x000fca00078e00ff */
[----:B------:R-:W-:Y:S01]  /*09a0*/  LOP3.LUT R0, R0, 0x30, RZ, 0xc0, !PT ;  /* 0x0000003000007812 */ /* 0x000fe200078ec0ff */
[----:B------:R-:W-:-:S04]  /*09b0*/  UMOV UR4, 0x400 ;  /* 0x0000040000047882 */ /* 0x000fc80000000000 */
[----:B------:R-:W-:Y:S01]  /*09c0*/  IMAD R3, R5, 0x40, R0 ;  /* 0x0000004005037824 */ /* 0x000fe200078e0200 */
[----:B-1----:R-:W-:-:S04]  /*09d0*/  ULEA UR16, UR16, UR4, 0x18 ;  /* 0x0000000410107291 */ /* 0x002fc8000f8ec03f */
[----:B------:R-:W-:Y:S02]  /*09e0*/  LOP3.LUT R0, R3, R24, RZ, 0xfc, !PT ;  /* 0x0000001803007212 */ /* 0x000fe400078efcff */
[----:B0-----:R-:W-:Y:S02]  /*09f0*/  ISETP.GE.AND P0, PT, R11, 0x1, PT ;  /* 0x000000010b00780c */ /* 0x001fe40003f06270 */
[C---:B------:R-:W-:Y:S02]  /*0a00*/  LOP3.LUT R3, R0.reuse, 0x10, RZ, 0x3c, !PT ;  /* 0x0000001000037812 */ /* 0x040fe400078e3cff */
[C---:B------:R-:W-:Y:S02]  /*0a10*/  LOP3.LUT R7, R0.reuse, 0x20, RZ, 0x3c, !PT ;  /* 0x0000002000077812 */ /* 0x040fe400078e3cff */
[----:B------:R-:W-:Y:S01]  /*0a20*/  LOP3.LUT R9, R0, 0x30, RZ, 0x3c, !PT ;  /* 0x0000003000097812 */ /* 0x000fe200078e3cff */
[----:B------:R-:W-:Y:S01]  /*0a30*/  IMAD.MOV.U32 R158, RZ, RZ, 0x3f800000 ;  /* 0x3f800000ff9e7424 */ /* 0x000fe200078e00ff */
[----:B------:R-:W-:-:S02]  /*0a40*/  CS2R R88, SRZ ;  /* 0x0000000000587805 */ /* 0x000fc4000001ff00 */
[----:B------:R-:W-:Y:S02]  /*0a50*/  CS2R R90, SRZ ;  /* 0x00000000005a7805 */ /* 0x000fe4000001ff00 */
[----:B------:R-:W-:Y:S02]  /*0a60*/  CS2R R92, SRZ ;  /* 0x00000000005c7805 */ /* 0x000fe4000001ff00 */
[----:B------:R-:W-:Y:S02]  /*0a70*/  CS2R R94, SRZ ;  /* 0x00000000005e7805 */ /* 0x000fe4000001ff00 */
[----:B------:R-:W-:Y:S02]  /*0a80*/  CS2R R96, SRZ ;  /* 0x0000000000607805 */ /* 0x000fe4000001ff00 */
[----:B------:R-:W-:Y:S02]  /*0a90*/  CS2R R98, SRZ ;  /* 0x0000000000627805 */ /* 0x000fe4000001ff00 */
        /* <DEDUP_REMOVED lines=9> */
[----:B------:R-:W-:Y:S01]  /*0b30*/  CS2R R118, SRZ ;  /* 0x0000000000767805 */ /* 0x000fe2000001ff00 */
[----:B--2---:R-:W-:Y:S04]  /*0b40*/  STS.U8 [R0+UR16+0x2000], R25 ;  /* 0x0020001900007988 */ /* 0x004fe80008000010 */
[----:B---3--:R-:W-:Y:S04]  /*0b50*/  STS.U8 [R0+UR16+0x2002], R27 ;  /* 0x0020021b00007988 */ /* 0x008fe80008000010 */
[----:B-----5:R-:W-:Y:S04]  /*0b60*/  STS.U8 [R0+UR16+0x200e], R33 ;  /* 0x00200e2100007988 */ /* 0x020fe80008000010 */
[----:B------:R-:W-:Y:S04]  /*0b70*/  STS.U8 [R0+UR16+0x2004], R28 ;  /* 0x0020041c00007988 */ /* 0x000fe80008000010 */
[----:B------:R-:W-:Y:S04]  /*0b80*/  STS.U8 [R0+UR16+0x2006], R29 ;  /* 0x0020061d00007988 */ /* 0x000fe80008000010 */
[----:B------:R-:W-:Y:S04]  /*0b90*/  STS.U8 [R0+UR16+0x2008], R30 ;  /* 0x0020081e00007988 */ /* 0x000fe80008000010 */
[----:B------:R-:W-:Y:S04]  /*0ba0*/  STS.U8 [R0+UR16+0x200a], R31 ;  /* 0x00200a1f00007988 */ /* 0x000fe80008000010 */
[----:B------:R-:W-:Y:S04]  /*0bb0*/  STS.U8 [R0+UR16+0x200c], R32 ;  /* 0x00200c2000007988 */ /* 0x000fe80008000010 */
[----:B------:R0:W-:Y:S04]  /*0bc0*/  STS.U8 [R3+UR16+0x200e], R41 ;  /* 0x00200e2903007988 */ /* 0x0001e80008000010 */
[----:B----4-:R-:W-:Y:S04]  /*0bd0*/  STS.U8 [R3+UR16+0x2000], R34 ;  /* 0x0020002203007988 */ /* 0x010fe80008000010 */
[----:B------:R-:W-:Y:S04]  /*0be0*/  STS.U8 [R3+UR16+0x2002], R35 ;  /* 0x0020022303007988 */ /* 0x000fe80008000010 */
[----:B------:R-:W-:Y:S01]  /*0bf0*/  STS.U8 [R3+UR16+0x2004], R36 ;  /* 0x0020042403007988 */ /* 0x000fe20008000010 */
[----:B0-----:R-:W-:-:S03]  /*0c00*/  IMAD.MOV.U32 R41, RZ, RZ, -0x800000 ;  /* 0xff800000ff297424 */ /* 0x001fc600078e00ff */
[----:B------:R-:W-:Y:S01]  /*0c10*/  STS.U8 [R3+UR16+0x2006], R37 ;  /* 0x0020062503007988 */ /* 0x000fe20008000010 */
[----:B------:R-:W-:-:S03]  /*0c20*/  IMAD.MOV.U32 R0, RZ, RZ, 0x3f800000 ;  /* 0x3f800000ff007424 */ /* 0x000fc600078e00ff */
[----:B------:R-:W-:Y:S04]  /*0c30*/  STS.U8 [R3+UR16+0x2008], R38 ;  /* 0x0020082603007988 */ /* 0x000fe80008000010 */
[----:B------:R-:W-:Y:S04]  /*0c40*/  STS.U8 [R3+UR16+0x200a], R39 ;  /* 0x00200a2703007988 */ /* 0x000fe80008000010 */
[----:B------:R0:W-:Y:S04]  /*0c50*/  STS.U8 [R3+UR16+0x200c], R40 ;  /* 0x00200c2803007988 */ /* 0x0001e80008000010 */
[----:B------:R1:W-:Y:S04]  /*0c60*/  STS.U8 [R7+UR16+0x200e], R49 ;  /* 0x00200e3107007988 */ /* 0x0003e80008000010 */
[----:B------:R1:W-:Y:S04]  /*0c70*/  STS.U8 [R7+UR16+0x2000], R42 ;  /* 0x0020002a07007988 */ /* 0x0003e80008000010 */
[----:B------:R1:W-:Y:S01]  /*0c80*/  STS.U8 [R7+UR16+0x2002], R43 ;  /* 0x0020022b07007988 */ /* 0x0003e20008000010 */
[----:B0-----:R-:W-:Y:S01]  /*0c90*/  IMAD.MOV.U32 R40, RZ, RZ, -0x800000 ;  /* 0xff800000ff287424 */ /* 0x001fe200078e00ff */
[----:B------:R-:W-:-:S02]  /*0ca0*/  LOP3.LUT R3, R2, 0x7f, RZ, 0xc0, !PT ;  /* 0x0000007f02037812 */ /* 0x000fc400078ec0ff */
[----:B------:R1:W-:Y:S04]  /*0cb0*/  STS.U8 [R7+UR16+0x2004], R44 ;  /* 0x0020042c07007988 */ /* 0x0003e80008000010 */
        /* <DEDUP_REMOVED lines=11> */
[----:B------:R1:W-:Y:S01]  /*0d70*/  STS.U8 [R9+UR16+0x200e], R22 ;  /* 0x00200e1609007988 */ /* 0x0003e20008000010 */
[----:B------:R-:W-:Y:S05]  /*0d80*/  @!P0 BRA `(.L_x_0) ;  /* 0x0000007400bc8947 */ /* 0x000fea0003800000 */
[----:B-1----:R-:W0:Y:S01]  /*0d90*/  LDC.64 R10, c[0x0][0x250] ;  /* 0x00009400ff0a7b82 */ /* 0x002e220000000a00 */
[----:B------:R-:W-:Y:S01]  /*0da0*/  ULDC UR4, c[0x0][0x258] ;  /* 0x0000960000047ab9 */ /* 0x000fe20000000800 */
[----:B------:R-:W-:Y:S01]  /*0db0*/  LEA.HI R12, R2, 0x6e, RZ, 0x1a ;  /* 0x0000006e020c7811 */ /* 0x000fe200078fd0ff */
[----:B------:R-:W-:Y:S01]  /*0dc0*/  IMAD R5, R5, UR4, RZ ;  /* 0x0000000405057c24 */ /* 0x000fe2000f8e02ff */
[----:B------:R-:W-:Y:S01]  /*0dd0*/  ULDC.64 UR4, c[0x0][0x218] ;  /* 0x0000860000047ab9 */ /* 0x000fe20000000a00 */
[----:B------:R-:W-:Y:S02]  /*0de0*/  USHF.R.U32.HI UR10, URZ, 0x4, UR16 ;  /* 0x000000043f0a7899 */ /* 0x000fe40008011610 */
[----:B------:R-:W-:Y:S01]  /*0df0*/  UIADD3 UR8, UR16, 0x2000, URZ ;  /* 0x0000200010087890 */ /* 0x000fe2000fffe03f */
[----:B------:R-:W-:Y:S01]  /*0e00*/  SHF.R.S32.HI R7, RZ, 0x1f, R5 ;  /* 0x0000001fff077819 */ /* 0x000fe20000011405 */
[----:B------:R-:W1:Y:S01]  /*0e10*/  LDC R41, c[0x0][0x268] ;  /* 0x00009a00ff297b82 */ /* 0x000e620000000800 */
[----:B------:R-:W-:-:S02]  /*0e20*/  USGXT.U32 UR10, UR10, 0xe ;  /* 0x0000000e0a0a789a */ /* 0x000fc40008000000 */
[----:B------:R-:W-:Y:S02]  /*0e30*/  USHF.R.U32.HI UR8, URZ, 0x4, UR8 ;  /* 0x000000043f087899 */ /* 0x000fe40008011608 */
[----:B------:R-:W-:Y:S01]  /*0e40*/  UIADD3 UR18, UP0, UR10, 0x2, URZ ;  /* 0x000000020a127890 */ /* 0x000fe2000ff1e03f */
[----:B------:R-:W-:Y:S01]  /*0e50*/  UMOV UR7, URZ ;  /* 0x0000003f00077c82 */ /* 0x000fe20008000000 */
[----:B------:R-:W-:Y:S02]  /*0e60*/  USGXT.U32 UR8, UR8, 0xe ;  /* 0x0000000e0808789a */ /* 0x000fe40008000000 */
[----:B------:R-:W-:Y:S01]  /*0e70*/  UIADD3.X UR19, UR7, 0x40000040, URZ, UP0, !UPT ;  /* 0x4000004007137890 */ /* 0x000fe200087fe43f */
[----:B------:R-:W-:Y:S01]  /*0e80*/  UMOV UR12, 0xfffffffe ;  /* 0xfffffffe000c7882 */ /* 0x000fe20000000000 */
[----:B------:R-:W-:Y:S01]  /*0e90*/  UMOV UR13, 0x7fffffdf ;  /* 0x7fffffdf000d7882 */ /* 0x000fe20000000000 */
[----:B------:R-:W-:Y:S01]  /*0ea0*/  UMOV UR11, URZ ;  /* 0x0000003f000b7c82 */ /* 0x000fe20008000000 */
[-C--:B0-----:R-:W-:Y:S01]  /*0eb0*/  IMAD R14, R24, R11.reuse, RZ ;  /* 0x0000000b180e7224 */ /* 0x081fe200078e02ff */
[----:B------:R-:W-:Y:S01]  /*0ec0*/  UMOV UR9, URZ ;  /* 0x0000003f00097c82 */ /* 0x000fe20008000000 */
[----:B------:R-:W-:Y:S01]  /*0ed0*/  IMAD R0, R10, UR17, RZ ;  /* 0x000000110a007c24 */ /* 0x000fe2000f8e02ff */
[----:B------:R-:W-:Y:S01]  /*0ee0*/  LEA.HI R10, R2, 0x5e, RZ, 0x1a ;  /* 0x0000005e020a7811 */ /* 0x000fe200078fd0ff */
[----:B------:R-:W-:Y:S01]  /*0ef0*/  IMAD R16, R11, 0x2, R14 ;  /* 0x000000020b107824 */ /* 0x000fe200078e020e */
[----:B------:R-:W0:Y:S01]  /*0f00*/  LDC.64 R24, c[0x0][0x220] ;  /* 0x00008800ff187b82 */ /* 0x000e220000000a00 */
[-C--:B------:R-:W-:Y:S01]  /*0f10*/  IMAD R21, R4, R11.reuse, RZ ;  /* 0x0000000b04157224 */ /* 0x080fe200078e02ff */
[----:B------:R-:W-:Y:S01]  /*0f20*/  IADD3 R35, P0, P1, R5, UR4, R0 ;  /* 0x0000000405237c10 */ /* 0x000fe2000f91e000 */
[C---:B------:R-:W-:Y:S01]  /*0f30*/  IMAD R18, R11.reuse, 0x2, R16 ;  /* 0x000000020b127824 */ /* 0x040fe200078e0210 */
[----:B------:R-:W-:Y:S01]  /*0f40*/  SHF.R.S32.HI R0, RZ, 0x1f, R0 ;  /* 0x0000001fff007819 */ /* 0x000fe20000011400 */
[----:B------:R-:W-:Y:S01]  /*0f50*/  IMAD R145, R6, R11, RZ ;  /* 0x0000000b06917224 */ /* 0x000fe200078e02ff */
[----:B------:R-:W-:Y:S01]  /*0f60*/  IADD3 R4, P4, R16, R35, RZ ;  /* 0x0000002310047210 */ /* 0x000fe20007f9e0ff */
[----:B------:R-:W-:Y:S01]  /*0f70*/  IMAD R20, R11, 0x2, R18 ;  /* 0x000000020b147824 */ /* 0x000fe200078e0212 */
[----:B------:R-:W-:Y:S01]  /*0f80*/  IADD3.X R37, R7, UR5, R0, P0, P1 ;  /* 0x0000000507257c10 */ /* 0x000fe200087e2400 */
[-C--:B------:R-:W-:Y:S01]  /*0f90*/  IMAD R131, R8, R11.reuse, RZ ;  /* 0x0000000b08837224 */ /* 0x080fe200078e02ff */
[C---:B------:R-:W-:Y:S01]  /*0fa0*/  LOP3.LUT P0, RZ, R2.reuse, 0x1, RZ, 0xc0, !PT ;  /* 0x0000000102ff7812 */ /* 0x040fe2000780c0ff */
[C---:B------:R-:W-:Y:S01]  /*0fb0*/  IMAD R22, R11.reuse, 0x2, R20 ;  /* 0x000000020b167824 */ /* 0x040fe200078e0214 */
[----:B------:R-:W-:Y:S01]  /*0fc0*/  LEA.HI R0, R2, 0x4e, RZ, 0x1a ;  /* 0x0000004e02007811 */ /* 0x000fe200078fd0ff */
[----:B------:R-:W-:Y:S01]  /*0fd0*/  IMAD R26, R26, R11, RZ ;  /* 0x0000000b1a1a7224 */ /* 0x000fe200078e02ff */
[----:B------:R-:W-:Y:S01]  /*0fe0*/  LEA.HI R2, R2, 0x7e, RZ, 0x1a ;  /* 0x0000007e02027811 */ /* 0x000fe200078fd0ff */
[C---:B------:R-:W-:Y:S01]  /*0ff0*/  IMAD R28, R11.reuse, 0x2, R22 ;  /* 0x000000020b1c7824 */ /* 0x040fe200078e0216 */
[----:B------:R-:W-:Y:S01]  /*1000*/  IADD3 R5, P5, R18, R35, RZ ;  /* 0x0000002312057210 */ /* 0x000fe20007fbe0ff */
[----:B------:R-:W-:Y:S01]  /*1010*/  IMAD R0, R0, R11, RZ ;  /* 0x0000000b00007224 */ /* 0x000fe200078e02ff */
[----:B------:R-:W-:Y:S01]  /*1020*/  IADD3 R6, P6, R20, R35, RZ ;  /* 0x0000002314067210 */ /* 0x000fe20007fde0ff */
[C---:B------:R-:W-:Y:S01]  /*1030*/  IMAD R30, R11.reuse, 0x2, R28 ;  /* 0x000000020b1e7824 */ /* 0x040fe200078e021c */
[----:B------:R-:W-:Y:S01]  /*1040*/  LEA.HI.X.SX32 R8, R16, R37, 0x1, P4 ;  /* 0x0000002510087211 */ /* 0x000fe200020f0eff */
[----:B------:R-:W-:Y:S01]  /*1050*/  IMAD R27, R10, R11, RZ ;  /* 0x0000000b0a1b7224 */ /* 0x000fe200078e02ff */
[-C--:B------:R-:W-:Y:S01]  /*1060*/  LEA.HI.X.SX32 R9, R18, R37.reuse, 0x1, P5 ;  /* 0x0000002512097211 */ /* 0x080fe200028f0eff */
[C---:B------:R-:W-:Y:S01]  /*1070*/  IMAD R32, R11.reuse, 0x4, R30 ;  /* 0x000000040b207824 */ /* 0x040fe200078e021e */
[----:B------:R-:W-:Y:S01]  /*1080*/  LEA.HI.X.SX32 R10, R20, R37, 0x1, P6 ;  /* 0x00000025140a7211 */ /* 0x000fe200030f0eff */
[----:B------:R-:W-:Y:S01]  /*1090*/  IMAD R29, R12, R11, RZ ;  /* 0x0000000b0c1d7224 */ /* 0x000fe200078e02ff */
[-C--:B------:R-:W-:Y:S01]  /*10a0*/  IADD3 R12, P5, R28, R35.reuse, RZ ;  /* 0x000000231c0c7210 */ /* 0x080fe20007fbe0ff */
[C---:B------:R-:W-:Y:S01]  /*10b0*/  IMAD R34, R11.reuse, 0x2, R32 ;  /* 0x000000020b227824 */ /* 0x040fe200078e0220 */
[----:B------:R-:W-:Y:S01]  /*10c0*/  IADD3 R13, P6, R30, R35, RZ ;  /* 0x000000231e0d7210 */ /* 0x000fe20007fde0ff */
[----:B------:R-:W-:Y:S01]  /*10d0*/  IMAD R33, R2, R11, RZ ;  /* 0x0000000b02217224 */ /* 0x000fe200078e02ff */
[-C--:B------:R-:W-:Y:S01]  /*10e0*/  LEA.HI.X.SX32 R16, R28, R37.reuse, 0x1, P5 ;  /* 0x000000251c107211 */ /* 0x080fe200028f0eff */
[C---:B------:R-:W-:Y:S01]  /*10f0*/  IMAD R120, R11.reuse, 0x2, R34 ;  /* 0x000000020b787824 */ /* 0x040fe200078e0222 */
[----:B------:R-:W-:Y:S01]  /*1100*/  LEA.HI.X.SX32 R17, R30, R37, 0x1, P6 ;  /* 0x000000251e117211 */ /* 0x000fe200030f0eff */
[----:B------:R-:W-:Y:S01]  /*1110*/  ULDC.64 UR4, c[0x0][0x260] ;  /* 0x0000980000047ab9 */ /* 0x000fe20000000a00 */
[-C--:B------:R-:W-:Y:S01]  /*1120*/  IADD3 R19, P5, R34, R35.reuse, RZ ;  /* 0x0000002322137210 */ /* 0x080fe20007fbe0ff */
[C---:B------:R-:W-:Y:S01]  /*1130*/  IMAD R36, R11.reuse, 0x2, R120 ;  /* 0x000000020b247824 */ /* 0x040fe200078e0278 */
[----:B------:R-:W-:Y:S01]  /*1140*/  IADD3 R20, P6, R120, R35, RZ ;  /* 0x0000002378147210 */ /* 0x000fe20007fde0ff */
[----:B------:R-:W-:Y:S01]  /*1150*/  UIMAD UR4, UR17, UR4, URZ ;  /* 0x00000004110472a4 */ /* 0x000fe2000f8e023f */
[-C--:B------:R-:W-:Y:S01]  /*1160*/  LEA.HI.X.SX32 R23, R34, R37.reuse, 0x1, P5 ;  /* 0x0000002522177211 */ /* 0x080fe200028f0eff */
[----:B------:R-:W-:Y:S01]  /*1170*/  IMAD R126, R11, 0x2, R36 ;  /* 0x000000020b7e7824 */ /* 0x000fe200078e0224 */
[----:B------:R-:W-:Y:S01]  /*1180*/  LEA.HI.X.SX32 R120, R120, R37, 0x1, P6 ;  /* 0x0000002578787211 */ /* 0x000fe200030f0eff */
[----:B------:R-:W-:Y:S01]  /*1190*/  IMAD R3, R3, UR5, RZ ;  /* 0x0000000503037c24 */ /* 0x000fe2000f8e02ff */
[----:B------:R-:W-:Y:S01]  /*11a0*/  USHF.R.S32.HI UR5, URZ, 0x1f, UR4 ;  /* 0x0000001f3f057899 */ /* 0x000fe20008011404 */
[----:B------:R-:W-:Y:S01]  /*11b0*/  IMAD R38, R11, 0x2, R126 ;  /* 0x000000020b267824 */ /* 0x000fe200078e027e */
[-C--:B------:R-:W-:Y:S01]  /*11c0*/  IADD3 R122, P5, R126, R35.reuse, RZ ;  /* 0x000000237e7a7210 */ /* 0x080fe20007fbe0ff */
[----:B-1----:R-:W-:Y:S01]  /*11d0*/  IMAD.SHL.U32 R87, R41, 0x2, RZ ;  /* 0x0000000229577824 */ /* 0x002fe200078e00ff */
[----:B0-----:R-:W-:Y:S01]  /*11e0*/  IADD3 R2, P1, P2, R3, UR4, R24 ;  /* 0x0000000403027c10 */ /* 0x001fe2000fa3e018 */
[----:B------:R-:W-:Y:S01]  /*11f0*/  IMAD R132, R11, 0x2, R38 ;  /* 0x000000020b847824 */ /* 0x000fe200078e0226 */
[----:B------:R-:W-:Y:S01]  /*1200*/  IADD3 R123, P6, R38, R35, RZ ;  /* 0x00000023267b7210 */ /* 0x000fe20007fde0ff */
[----:B------:R-:W-:Y:S01]  /*1210*/  IMAD R107, R41, 0x7, RZ ;  /* 0x00000007296b7824 */ /* 0x000fe200078e02ff */
[-C--:B------:R-:W-:Y:S01]  /*1220*/  LEA.HI.X.SX32 R126, R126, R37.reuse, 0x1, P5 ;  /* 0x000000257e7e7211 */ /* 0x080fe200028f0eff */
[----:B------:R-:W-:Y:S01]  /*1230*/  IMAD R40, R11, 0x4, R132 ;  /* 0x000000040b287824 */ /* 0x000fe200078e0284 */
[----:B------:R-:W-:Y:S01]  /*1240*/  LEA.HI.X.SX32 R127, R38, R37, 0x1, P6 ;  /* 0x00000025267f7211 */ /* 0x000fe200030f0eff */
[----:B------:R-:W-:Y:S01]  /*1250*/  IMAD R99, R41, 0x3, RZ ;  /* 0x0000000329637824 */ /* 0x000fe200078e02ff */
[----:B------:R-:W-:Y:S01]  /*1260*/  SHF.R.S32.HI R156, RZ, 0x1f, R3 ;  /* 0x0000001fff9c7819 */ /* 0x000fe20000011403 */
[----:B------:R-:W-:Y:S01]  /*1270*/  IMAD R134, R11, 0x2, R40 ;  /* 0x000000020b867824 */ /* 0x000fe200078e0228 */
[-C--:B------:R-:W-:Y:S01]  /*1280*/  IADD3 R129, P5, R40, R35.reuse, RZ ;  /* 0x0000002328817210 */ /* 0x080fe20007fbe0ff */
[----:B------:R-:W-:Y:S01]  /*1290*/  IMAD.SHL.U32 R109, R41, 0x8, RZ ;  /* 0x00000008296d7824 */ /* 0x000fe200078e00ff */
[-C--:B------:R-:W-:Y:S01]  /*12a0*/  IADD3 R3, P3, R14, R35.reuse, RZ ;  /* 0x000000230e037210 */ /* 0x080fe20007f7e0ff */
[----:B------:R-:W-:Y:S01]  /*12b0*/  IMAD R42, R11, 0x2, R134 ;  /* 0x000000020b2a7824 */ /* 0x000fe200078e0286 */
[----:B------:R-:W-:Y:S01]  /*12c0*/  IADD3 R130, P6, R134, R35, RZ ;  /* 0x0000002386827210 */ /* 0x000fe20007fde0ff */
[----:B------:R-:W-:Y:S01]  /*12d0*/  IMAD.SHL.U32 R101, R41, 0x4, RZ ;  /* 0x0000000429657824 */ /* 0x000fe200078e00ff */
[-C--:B------:R-:W-:Y:S01]  /*12e0*/  LEA.HI.X.SX32 R133, R40, R37.reuse, 0x1, P5 ;  /* 0x0000002528857211 */ /* 0x080fe200028f0eff */
[----:B------:R-:W-:Y:S01]  /*12f0*/  IMAD R140, R11, 0x2, R42 ;  /* 0x000000020b8c7824 */ /* 0x000fe200078e022a */
[-C--:B------:R-:W-:Y:S01]  /*1300*/  LEA.HI.X.SX32 R134, R134, R37.reuse, 0x1, P6 ;  /* 0x0000002586867211 */ /* 0x080fe200030f0eff */
[----:B------:R-:W-:Y:S01]  /*1310*/  IMAD R111, R41, 0x9, RZ ;  /* 0x00000009296f7824 */ /* 0x000fe200078e02ff */
[----:B------:R-:W-:Y:S01]  /*1320*/  LEA.HI.X.SX32 R7, R14, R37, 0x1, P3 ;  /* 0x000000250e077211 */ /* 0x000fe200018f0eff */
[----:B------:R-:W-:Y:S01]  /*1330*/  IMAD R44, R11, 0x2, R140 ;  /* 0x000000020b2c7824 */ /* 0x000fe200078e028c */
[-C--:B------:R-:W-:Y:S01]  /*1340*/  IADD3 R136, P5, R140, R35.reuse, RZ ;  /* 0x000000238c887210 */ /* 0x080fe20007fbe0ff */
[----:B------:R-:W-:Y:S01]  /*1350*/  IMAD R103, R41, 0x5, RZ ;  /* 0x0000000529677824 */ /* 0x000fe200078e02ff */
[-C--:B------:R-:W-:Y:S01]  /*1360*/  IADD3 R14, P3, R21, R35.reuse, RZ ;  /* 0x00000023150e7210 */ /* 0x080fe20007f7e0ff */
[----:B------:R-:W-:Y:S01]  /*1370*/  IMAD R146, R11, 0x2, R44 ;  /* 0x000000020b927824 */ /* 0x000fe200078e022c */
[----:B------:R-:W-:Y:S01]  /*1380*/  IADD3 R137, P6, R44, R35, RZ ;  /* 0x000000232c897210 */ /* 0x000fe20007fde0ff */
[----:B------:R-:W-:Y:S01]  /*1390*/  IMAD R113, R41, 0xa, RZ ;  /* 0x0000000a29717824 */ /* 0x000fe200078e02ff */
        /* <DEDUP_REMOVED lines=27> */
[----:B------:R-:W-:Y:S01]  /*1550*/  IMAD.SHL.U32 R165, R41, 0x10, RZ ;  /* 0x0000001029a57824 */ /* 0x000fe200078e00ff */
        /* <DEDUP_REMOVED lines=16> */
[----:B------:R-:W-:Y:S01]  /*1660*/  IADD3.X R156, R156, UR5, R25, P1, P2 ;  /* 0x000000059c9c7c10 */ /* 0x000fe20008fe4419 */
[----:B------:R-:W-:Y:S01]  /*1670*/  IMAD R62, R11, 0x2, R60 ;  /* 0x000000020b3e7824 */ /* 0x000fe200078e023c */
[----:B------:R-:W-:Y:S01]  /*1680*/  IADD3 R231, P5, R60, R35, RZ ;  /* 0x000000233ce77210 */ /* 0x000fe20007fbe0ff */
[----:B------:R-:W-:Y:S01]  /*1690*/  IMAD R175, R41, 0x15, RZ ;  /* 0x0000001529af7824 */ /* 0x000fe200078e02ff */
[----:B------:R-:W-:Y:S01]  /*16a0*/  LEA.HI.X.SX32 R221, R56, R37, 0x1, P3 ;  /* 0x0000002538dd7211 */ /* 0x000fe200018f0eff */
[----:B------:R-:W-:Y:S01]  /*16b0*/  IMAD R64, R11, 0x2, R62 ;  /* 0x000000020b407824 */ /* 0x000fe200078e023e */
[----:B------:R-:W-:Y:S01]  /*16c0*/  IADD3 R235, P6, R62, R35, RZ ;  /* 0x000000233eeb7210 */ /* 0x000fe20007fde0ff */
[----:B------:R-:W-:Y:S01]  /*16d0*/  IMAD R177, R41, 0x16, RZ ;  /* 0x0000001629b17824 */ /* 0x000fe200078e02ff */
[-C--:B------:R-:W-:Y:S01]  /*16e0*/  LEA.HI.X.SX32 R229, R60, R37.reuse, 0x1, P5 ;  /* 0x000000253ce57211 */ /* 0x080fe200028f0eff */
[----:B------:R-:W-:Y:S01]  /*16f0*/  IMAD R66, R11, 0x2, R64 ;  /* 0x000000020b427824 */ /* 0x000fe200078e0240 */
[----:B------:R-:W-:Y:S01]  /*1700*/  LEA.HI.X.SX32 R233, R62, R37, 0x1, P6 ;  /* 0x000000253ee97211 */ /* 0x000fe200030f0eff */
[----:B------:R-:W-:Y:S01]  /*1710*/  IMAD R179, R41, 0x17, RZ ;  /* 0x0000001729b37824 */ /* 0x000fe200078e02ff */
[-C--:B------:R-:W-:Y:S01]  /*1720*/  IADD3 R251, P3, R0, R35.reuse, RZ ;  /* 0x0000002300fb7210 */ /* 0x080fe20007f7e0ff */
        /* <DEDUP_REMOVED lines=13> */
[-C--:B------:R-:W-:Y:S01]  /*1800*/  IADD3 R158, P5, R72, R35.reuse, RZ ;  /* 0x00000023489e7210 */ /* 0x080fe20007fbe0ff */
[----:B------:R-:W-:Y:S01]  /*1810*/  IMAD R79, R41, 0x1b, RZ ;  /* 0x0000001b294f7824 */ /* 0x000fe200078e02ff */
[----:B------:R-:W-:Y:S01]  /*1820*/  IADD3 RZ, P1, R105, R2, RZ ;  /* 0x0000000269ff7210 */ /* 0x000fe20007f3e0ff */
[----:B------:R-:W-:Y:S01]  /*1830*/  IMAD R76, R11, 0x2, R74 ;  /* 0x000000020b4c7824 */ /* 0x000fe200078e024a */
[C---:B------:R-:W-:Y:S01]  /*1840*/  IADD3 R157, P6, R74.reuse, R35, RZ ;  /* 0x000000234a9d7210 */ /* 0x040fe20007fde0ff */
[----:B------:R-:W-:Y:S01]  /*1850*/  IMAD R77, R41, 0x1c, RZ ;  /* 0x0000001c294d7824 */ /* 0x000fe200078e02ff */
[----:B------:R-:W-:Y:S01]  /*1860*/  UIADD3.64 UR14, UR10, -UR12, URZ ;  /* 0x8000000c0a0e7297 */ /* 0x000fe2000fffe03f */
[----:B------:R-:W-:Y:S01]  /*1870*/  IMAD R78, R11, 0x2, R76 ;  /* 0x000000020b4e7824 */ /* 0x000fe200078e024c */
[----:B------:R-:W-:Y:S01]  /*1880*/  LEA.HI.X.SX32 R0, R74, R37, 0x1, P6 ;  /* 0x000000254a007211 */ /* 0x000fe200030f0eff */
[----:B------:R-:W-:Y:S01]  /*1890*/  IMAD R75, R41, 0x1d, RZ ;  /* 0x0000001d294b7824 */ /* 0x000fe200078e02ff */
[----:B------:R-:W-:Y:S01]  /*18a0*/  UMOV UR4, URZ ;  /* 0x0000003f00047c82 */ /* 0x000fe20008000000 */
[----:B------:R-:W-:Y:S01]  /*18b0*/  IMAD R80, R11, 0x2, R78 ;  /* 0x000000020b507824 */ /* 0x000fe200078e024e */
[----:B------:R-:W-:Y:S01]  /*18c0*/  UMOV UR5, URZ ;  /* 0x0000003f00057c82 */ /* 0x000fe20008000000 */
[----:B------:R-:W-:Y:S01]  /*18d0*/  IMAD R73, R41, 0x1e, RZ ;  /* 0x0000001e29497824 */ /* 0x000fe200078e02ff */
[----:B------:R-:W-:Y:S01]  /*18e0*/  UMOV UR6, URZ ;  /* 0x0000003f00067c82 */ /* 0x000fe20008000000 */
[----:B------:R-:W-:Y:S01]  /*18f0*/  IMAD R82, R11, 0x2, R80 ;  /* 0x000000020b527824 */ /* 0x000fe200078e0250 */
[----:B------:R-:W-:Y:S01]  /*1900*/  ULDC UR24, c[0x0][0x238] ;  /* 0x00008e0000187ab9 */ /* 0x000fe20000000800 */
[----:B------:R-:W-:Y:S01]  /*1910*/  IMAD R71, R41, 0x1f, RZ ;  /* 0x0000001f29477824 */ /* 0x000fe200078e02ff */
[----:B------:R-:W-:Y:S01]  /*1920*/  ULDC UR32, c[0x0][0x254] ;  /* 0x0000950000207ab9 */ /* 0x000fe20000000800 */
[----:B------:R-:W-:Y:S01]  /*1930*/  IMAD R84, R11, 0x4, R82 ;  /* 0x000000040b547824 */ /* 0x000fe200078e0252 */
[----:B------:R-:W-:Y:S01]  /*1940*/  UIADD3.64 UR12, UR8, -UR12, URZ ;  /* 0x8000000c080c7297 */ /* 0x000fe2000fffe03f */
[----:B------:R-:W-:Y:S01]  /*1950*/  IMAD.SHL.U32 R69, R41, 0x20, RZ ;  /* 0x0000002029457824 */ /* 0x000fe200078e00ff */
[----:B------:R-:W-:Y:S01]  /*1960*/  UIADD3.64 UR22, UR18, 0x2, URZ ;  /* 0x0000000212167897 */ /* 0x000fe2000fffe03f */
[----:B------:R-:W-:Y:S01]  /*1970*/  IMAD R86, R11, 0x2, R84 ;  /* 0x000000020b567824 */ /* 0x000fe200078e0254 */
[----:B------:R-:W-:Y:S01]  /*1980*/  UIADD3.64 UR26, UR18, 0x4, URZ ;  /* 0x00000004121a7897 */ /* 0x000fe2000fffe03f */
[----:B------:R-:W-:Y:S01]  /*1990*/  IMAD R67, R41, 0x21, RZ ;  /* 0x0000002129437824 */ /* 0x000fe200078e02ff */
[----:B------:R-:W-:Y:S01]  /*19a0*/  ULDC UR25, c[0x0][0x264] ;  /* 0x0000990000197ab9 */ /* 0x000fe20000000800 */
[----:B------:R-:W-:-:S02]  /*19b0*/  IMAD R88, R11, 0x2, R86 ;  /* 0x000000020b587824 */ /* 0x000fc400078e0256 */
[----:B------:R-:W-:Y:S02]  /*19c0*/  IMAD R65, R41, 0x22, RZ ;  /* 0x0000002229417824 */ /* 0x000fe400078e02ff */
[----:B------:R-:W-:Y:S02]  /*19d0*/  IMAD R90, R11, 0x2, R88 ;  /* 0x000000020b5a7824 */ /* 0x000fe400078e0258 */
[----:B------:R-:W-:Y:S02]  /*19e0*/  IMAD R63, R41, 0x23, RZ ;  /* 0x00000023293f7824 */ /* 0x000fe400078e02ff */
[----:B------:R-:W-:Y:S02]  /*19f0*/  IMAD R92, R11, 0x2, R90 ;  /* 0x000000020b5c7824 */ /* 0x000fe400078e025a */
[----:B------:R-:W-:Y:S02]  /*1a00*/  IMAD R61, R41, 0x24, RZ ;  /* 0x00000024293d7824 */ /* 0x000fe400078e02ff */
        /* <DEDUP_REMOVED lines=16> */
[----:B------:R-:W-:Y:S01]  /*1b10*/  IMAD R31, R11, 0x2, R108 ;  /* 0x000000020b1f7824 */ /* 0x000fe200078e026c */
[C---:B------:R-:W-:Y:S01]  /*1b20*/  IADD3 R11, P4, R22.reuse, R35, RZ ;  /* 0x00000023160b7210 */ /* 0x040fe20007f9e0ff */
[C---:B------:R-:W-:Y:S02]  /*1b30*/  IMAD R43, R41.reuse, 0x2d, RZ ;  /* 0x0000002d292b7824 */ /* 0x040fe400078e02ff */
[C---:B------:R-:W-:Y:S01]  /*1b40*/  IMAD R40, R41.reuse, 0x2e, RZ ;  /* 0x0000002e29287824 */ /* 0x040fe200078e02ff */
[----:B------:R-:W-:Y:S01]  /*1b50*/  LEA.HI.X.SX32 R15, R22, R37, 0x1, P4 ;  /* 0x00000025160f7211 */ /* 0x000fe200020f0eff */
[C---:B------:R-:W-:Y:S01]  /*1b60*/  IMAD R38, R41.reuse, 0x2f, RZ ;  /* 0x0000002f29267824 */ /* 0x040fe200078e02ff */
[----:B------:R-:W-:Y:S01]  /*1b70*/  IADD3 R18, P4, R32, R35, RZ ;  /* 0x0000002320127210 */ /* 0x000fe20007f9e0ff */
[----:B------:R-:W-:-:S02]  /*1b80*/  IMAD R34, R41, 0x31, RZ ;  /* 0x0000003129227824 */ /* 0x000fc400078e02ff */
[C---:B------:R-:W-:Y:S01]  /*1b90*/  IMAD R30, R41.reuse, 0x33, RZ ;  /* 0x00000033291e7824 */ /* 0x040fe200078e02ff */
[----:B------:R-:W-:Y:S01]  /*1ba0*/  LEA.HI.X.SX32 R22, R32, R37, 0x1, P4 ;  /* 0x0000002520167211 */ /* 0x000fe200020f0eff */
[C---:B------:R-:W-:Y:S01]  /*1bb0*/  IMAD R32, R41.reuse, 0x32, RZ ;  /* 0x0000003229207824 */ /* 0x040fe200078e02ff */
        /* <DEDUP_REMOVED lines=9> */
[----:B------:R-:W-:Y:S01]  /*1c50*/  IMAD R39, R41, 0x3e, RZ ;  /* 0x0000003e29277824 */ /* 0x000fe200078e02ff */
[----:B------:R-:W-:-:S04]  /*1c60*/  IADD3 R135, P4, R42, R35, RZ ;  /* 0x000000232a877210 */ /* 0x000fc80007f9e0ff */
[----:B------:R-:W-:Y:S02]  /*1c70*/  LEA.HI.X.SX32 R139, R42, R37, 0x1, P4 ;  /* 0x000000252a8b7211 */ /* 0x000fe400020f0eff */
        /* <DEDUP_REMOVED lines=10> */
[----:B------:R-:W-:-:S05]  /*1d20*/  IADD3 R159, P4, R70, R35, RZ ;  /* 0x00000023469f7210 */ /* 0x000fca0007f9e0ff */
[----:B------:R0:W-:Y:S04]  /*1d30*/  STL [R1+0x4], R159 ;  /* 0x0000049f01007387 */ /* 0x0001e80000100800 */
[----:B------:R1:W-:Y:S04]  /*1d40*/  STL [R1+0xc], R158 ;  /* 0x00000c9e01007387 */ /* 0x0003e80000100800 */
[----:B------:R2:W-:Y:S01]  /*1d50*/  STL [R1+0x14], R157 ;  /* 0x0000149d01007387 */ /* 0x0005e20000100800 */
[----:B0-----:R-:W-:Y:S01]  /*1d60*/  IMAD.MOV.U32 R159, RZ, RZ, -0x800000 ;  /* 0xff800000ff9f7424 */ /* 0x001fe200078e00ff */
[----:B-1----:R-:W-:-:S02]  /*1d70*/  LEA.HI.X.SX32 R158, R70, R37, 0x1, P4 ;  /* 0x00000025469e7211 */ /* 0x002fc400020f0eff */
[----:B--2---:R-:W-:-:S03]  /*1d80*/  LEA.HI.X.SX32 R157, R72, R37, 0x1, P5 ;  /* 0x00000025489d7211 */ /* 0x004fc600028f0eff */
[----:B------:R0:W-:Y:S04]  /*1d90*/  STL [R1], R158 ;  /* 0x0000009e01007387 */ /* 0x0001e80000100800 */
[----:B------:R1:W-:Y:S04]  /*1da0*/  STL [R1+0x8], R157 ;  /* 0x0000089d01007387 */ /* 0x0003e80000100800 */
[----:B------:R2:W-:Y:S01]  /*1db0*/  STL [R1+0x10], R0 ;  /* 0x0000100001007387 */ /* 0x0005e20000100800 */
[-C--:B0-----:R-:W-:Y:S02]  /*1dc0*/  IADD3 R158, P4, R76, R35.reuse, RZ ;  /* 0x000000234c9e7210 */ /* 0x081fe40007f9e0ff */
[----:B-1----:R-:W-:-:S03]  /*1dd0*/  IADD3 R157, P5, R78, R35, RZ ;  /* 0x000000234e9d7210 */ /* 0x002fc60007fbe0ff */
[----:B------:R0:W-:Y:S01]  /*1de0*/  STL [R1+0x1c], R158 ;  /* 0x00001c9e01007387 */ /* 0x0001e20000100800 */
[----:B--2---:R-:W-:-:S03]  /*1df0*/  IADD3 R0, P6, R80, R35, RZ ;  /* 0x0000002350007210 */ /* 0x004fc60007fde0ff */
[----:B------:R1:W-:Y:S04]  /*1e00*/  STL [R1+0x24], R157 ;  /* 0x0000249d01007387 */ /* 0x0003e80000100800 */
[----:B------:R2:W-:Y:S01]  /*1e10*/  STL [R1+0x2c], R0 ;  /* 0x00002c0001007387 */ /* 0x0005e20000100800 */
[----:B0-----:R-:W-:Y:S02]  /*1e20*/  IADD3 R158, P3, R27, R35, RZ ;  /* 0x000000231b9e7210 */ /* 0x001fe40007f7e0ff */
[----:B-1----:R-:W-:-:S03]  /*1e30*/  LEA.HI.X.SX32 R157, R76, R37, 0x1, P4 ;  /* 0x000000254c9d7211 */ /* 0x002fc600020f0eff */
[----:B------:R0:W-:Y:S01]  /*1e40*/  STL [R1+0x3c], R158 ;  /* 0x00003c9e01007387 */ /* 0x0001e20000100800 */
[----:B--2---:R-:W-:-:S03]  /*1e50*/  LEA.HI.X.SX32 R0, R78, R37, 0x1, P5 ;  /* 0x000000254e007211 */ /* 0x004fc600028f0eff */
[----:B------:R1:W-:Y:S04]  /*1e60*/  STL [R1+0x18], R157 ;  /* 0x0000189d01007387 */ /* 0x0003e80000100800 */
[----:B------:R2:W-:Y:S01]  /*1e70*/  STL [R1+0x20], R0 ;  /* 0x0000200001007387 */ /* 0x0005e20000100800 */
[----:B0-----:R-:W-:Y:S02]  /*1e80*/  LEA.HI.X.SX32 R158, R80, R37, 0x1, P6 ;  /* 0x00000025509e7211 */ /* 0x001fe400030f0eff */
        /* <DEDUP_REMOVED lines=8> */
[----:B------:R-:W-:Y:S01]  /*1f10*/  IMAD R27, R41, 0x38, RZ ;  /* 0x00000038291b7824 */ /* 0x000fe200078e02ff */
[-C--:B--2---:R-:W-:Y:S02]  /*1f20*/  LEA.HI.X.SX32 R0, R82, R37.reuse, 0x1, P4 ;  /* 0x0000002552007211 */ /* 0x084fe400020f0eff */
[----:B------:R1:W-:Y:S04]  /*1f30*/  STL [R1+0x38], R157 ;  /* 0x0000389d01007387 */ /* 0x0003e80000100800 */
[----:B------:R2:W-:Y:S01]  /*1f40*/  STL [R1+0x30], R0 ;  /* 0x0000300001007387 */ /* 0x0005e20000100800 */
[-C--:B0-----:R-:W-:Y:S02]  /*1f50*/  LEA.HI.X.SX32 R158, R84, R37.reuse, 0x1, P5 ;  /* 0x00000025549e7211 */ /* 0x081fe400028f0eff */
[----:B-1----:R-:W-:-:S03]  /*1f60*/  LEA.HI.X.SX32 R157, R86, R37, 0x1, P6 ;  /* 0x00000025569d7211 */ /* 0x002fc600030f0eff */
[----:B------:R0:W-:Y:S01]  /*1f70*/  STL [R1+0x40], R158 ;  /* 0x0000409e01007387 */ /* 0x0001e20000100800 */
[----:B--2---:R-:W-:-:S03]  /*1f80*/  IADD3 R0, P4, R88, R35, RZ ;  /* 0x0000002358007210 */ /* 0x004fc60007f9e0ff */
        /* <DEDUP_REMOVED lines=8> */
[-C--:B0-----:R-:W-:Y:S02]  /*2010*/  LEA.HI.X.SX32 R158, R88, R37.reuse, 0x1, P4 ;  /* 0x00000025589e7211 */ /* 0x081fe400020f0eff */
[----:B------:R-:W-:Y:S02]  /*2020*/  CS2R R88, SRZ ;  /* 0x0000000000587805 */ /* 0x000fe4000001ff00 */
[----:B-1----:R-:W-:Y:S01]  /*2030*/  LEA.HI.X.SX32 R157, R90, R37, 0x1, P5 ;  /* 0x000000255a9d7211 */ /* 0x002fe200028f0eff */
[----:B------:R0:W-:Y:S01]  /*2040*/  STL [R1+0x50], R158 ;  /* 0x0000509e01007387 */ /* 0x0001e20000100800 */
[----:B------:R-:W-:-:S02]  /*2050*/  CS2R R90, SRZ ;  /* 0x00000000005a7805 */ /* 0x000fc4000001ff00 */
[----:B--2---:R-:W-:Y:S01]  /*2060*/  LEA.HI.X.SX32 R0, R92, R37, 0x1, P6 ;  /* 0x000000255c007211 */ /* 0x004fe200030f0eff */
[----:B------:R1:W-:Y:S01]  /*2070*/  STL [R1+0x58], R157 ;  /* 0x0000589d01007387 */ /* 0x0003e20000100800 */
[----:B------:R-:W-:-:S03]  /*2080*/  CS2R R92, SRZ ;  /* 0x00000000005c7805 */ /* 0x000fc6000001ff00 */
[----:B------:R2:W-:Y:S01]  /*2090*/  STL [R1+0x60], R0 ;  /* 0x0000600001007387 */ /* 0x0005e20000100800 */
[-C--:B0-----:R-:W-:Y:S02]  /*20a0*/  IADD3 R158, P4, R94, R35.reuse, RZ ;  /* 0x000000235e9e7210 */ /* 0x081fe40007f9e0ff */
[----:B-1----:R-:W-:-:S03]  /*20b0*/  IADD3 R157, P5, R96, R35, RZ ;  /* 0x00000023609d7210 */ /* 0x002fc60007fbe0ff */
[----:B------:R0:W-:Y:S01]  /*20c0*/  STL [R1+0x6c], R158 ;  /* 0x00006c9e01007387 */ /* 0x0001e20000100800 */
[----:B--2---:R-:W-:-:S03]  /*20d0*/  IADD3 R0, P6, R98, R35, RZ ;  /* 0x0000002362007210 */ /* 0x004fc60007fde0ff */
[----:B------:R1:W-:Y:S04]  /*20e0*/  STL [R1+0x74], R157 ;  /* 0x0000749d01007387 */ /* 0x0003e80000100800 */
[----:B------:R2:W-:Y:S01]  /*20f0*/  STL [R1+0x84], R0 ;  /* 0x0000840001007387 */ /* 0x0005e20000100800 */
[-C--:B0-----:R-:W-:Y:S01]  /*2100*/  LEA.HI.X.SX32 R158, R29, R37.reuse, 0x1, P3 ;  /* 0x000000251d9e7211 */ /* 0x081fe200018f0eff */
[----:B------:R-:W-:Y:S01]  /*2110*/  IMAD R29, R41, 0x39, RZ ;  /* 0x00000039291d7824 */ /* 0x000fe200078e02ff */
[----:B-1----:R-:W-:-:S03]  /*2120*/  LEA.HI.X.SX32 R157, R94, R37, 0x1, P4 ;  /* 0x000000255e9d7211 */ /* 0x002fc600020f0eff */
[----:B------:R0:W-:Y:S01]  /*2130*/  STL [R1+0x78], R158 ;  /* 0x0000789e01007387 */ /* 0x0001e20000100800 */
[----:B------:R-:W-:Y:S02]  /*2140*/  CS2R R94, SRZ ;  /* 0x00000000005e7805 */ /* 0x000fe4000001ff00 */
[----:B--2---:R-:W-:Y:S01]  /*2150*/  LEA.HI.X.SX32 R0, R96, R37, 0x1, P5 ;  /* 0x0000002560007211 */ /* 0x004fe200028f0eff */
[----:B------:R1:W-:Y:S01]  /*2160*/  STL [R1+0x68], R157 ;  /* 0x0000689d01007387 */ /* 0x0003e20000100800 */
[----:B------:R-:W-:-:S03]  /*2170*/  CS2R R96, SRZ ;  /* 0x0000000000607805 */ /* 0x000fc6000001ff00 */
[----:B------:R2:W-:Y:S01]  /*2180*/  STL [R1+0x70], R0 ;  /* 0x0000700001007387 */ /* 0x0005e20000100800 */
[----:B0-----:R-:W-:Y:S02]  /*2190*/  LEA.HI.X.SX32 R158, R98, R37, 0x1, P6 ;  /* 0x00000025629e7211 */ /* 0x001fe400030f0eff */
[----:B-1----:R-:W-:-:S03]  /*21a0*/  IADD3 R157, P4, R100, R35, RZ ;  /* 0x00000023649d7210 */ /* 0x002fc60007f9e0ff */
[----:B------:R0:W-:Y:S01]  /*21b0*/  STL [R1+0x80], R158 ;  /* 0x0000809e01007387 */ /* 0x0001e20000100800 */
[----:B--2---:R-:W-:-:S03]  /*21c0*/  IADD3 R0, P5, R102, R35, RZ ;  /* 0x0000002366007210 */ /* 0x004fc60007fbe0ff */
[----:B------:R1:W-:Y:S04]  /*21d0*/  STL [R1+0x8c], R157 ;  /* 0x00008c9d01007387 */ /* 0x0003e80000100800 */
[----:B------:R2:W-:Y:S01]  /*21e0*/  STL [R1+0x94], R0 ;  /* 0x0000940001007387 */ /* 0x0005e20000100800 */
[-C--:B0-----:R-:W-:Y:S02]  /*21f0*/  IADD3 R158, P6, R104, R35.reuse, RZ ;  /* 0x00000023689e7210 */ /* 0x081fe40007fde0ff */
[----:B-1----:R-:W-:-:S03]  /*2200*/  IADD3 R157, P3, R33, R35, RZ ;  /* 0x00000023219d7210 */ /* 0x002fc60007f7e0ff */
[----:B------:R0:W-:Y:S01]  /*2210*/  STL [R1+0x9c], R158 ;  /* 0x00009c9e01007387 */ /* 0x0001e20000100800 */
[----:B--2---:R-:W-:-:S03]  /*2220*/  LEA.HI.X.SX32 R0, R100, R37, 0x1, P4 ;  /* 0x0000002564007211 */ /* 0x004fc600020f0eff */
        /* <DEDUP_REMOVED lines=11> */
[----:B------:R-:W-:Y:S01]  /*22e0*/  IMAD R35, R41, 0x3c, RZ ;  /* 0x0000003c29237824 */ /* 0x000fe200078e02ff */
[-C--:B--2---:R-:W-:Y:S02]  /*22f0*/  LEA.HI.X.SX32 R0, R33, R37.reuse, 0x1, P3 ;  /* 0x0000002521007211 */ /* 0x084fe400018f0eff */
[----:B------:R1:W-:Y:S01]  /*2300*/  STL [R1+0x27c], R157 ;  /* 0x00027c9d01007387 */ /* 0x0003e20000100800 */
[----:B------:R-:W-:Y:S01]  /*2310*/  IADD3 RZ, P3, R87, R2, RZ ;  /* 0x0000000257ff7210 */ /* 0x000fe20007f7e0ff */
[----:B------:R-:W-:Y:S02]  /*2320*/  IMAD R33, R41, 0x3b, RZ ;  /* 0x0000003b29217824 */ /* 0x000fe400078e02ff */
[----:B------:R2:W-:Y:S01]  /*2330*/  STL [R1+0x280], R0 ;  /* 0x0002800001007387 */ /* 0x0005e20000100800 */
[----:B------:R-:W-:Y:S02]  /*2340*/  LEA.HI.X.SX32 R160, R87, R156, 0x1, P3 ;  /* 0x0000009c57a07211 */ /* 0x000fe400018f0eff */
[----:B0-----:R-:W-:-:S02]  /*2350*/  LEA.HI.X.SX32 R158, R106, R37, 0x1, P4 ;  /* 0x000000256a9e7211 */ /* 0x001fc400020f0eff */
[-C--:B------:R-:W-:Y:S02]  /*2360*/  IADD3 RZ, P4, R99, R2.reuse, RZ ;  /* 0x0000000263ff7210 */ /* 0x080fe40007f9e0ff */
[-C--:B-1----:R-:W-:Y:S01]  /*2370*/  LEA.HI.X.SX32 R157, R108, R37.reuse, 0x1, P5 ;  /* 0x000000256c9d7211 */ /* 0x082fe200028f0eff */
[----:B------:R0:W-:Y:S01]  /*2380*/  STL [R1+0xa0], R158 ;  /* 0x0000a09e01007387 */ /* 0x0001e20000100800 */
[-C--:B------:R-:W-:Y:S02]  /*2390*/  IADD3 R162, P3, R109, R2.reuse, RZ ;  /* 0x000000026da27210 */ /* 0x080fe40007f7e0ff */
[----:B--2---:R-:W-:Y:S01]  /*23a0*/  LEA.HI.X.SX32 R0, R31, R37, 0x1, P6 ;  /* 0x000000251f007211 */ /* 0x004fe200030f0eff */
[----:B------:R1:W-:Y:S01]  /*23b0*/  STL [R1+0xa8], R157 ;  /* 0x0000a89d01007387 */ /* 0x0003e20000100800 */
[-C--:B------:R-:W-:Y:S01]  /*23c0*/  IADD3 RZ, P5, R101, R2.reuse, RZ ;  /* 0x0000000265ff7210 */ /* 0x080fe20007fbe0ff */
[----:B------:R-:W-:Y:S01]  /*23d0*/  IMAD R31, R41, 0x3a, RZ ;  /* 0x0000003a291f7824 */ /* 0x000fe200078e02ff */
[----:B------:R-:W-:Y:S01]  /*23e0*/  IADD3 RZ, P6, R103, R2, RZ ;  /* 0x0000000267ff7210 */ /* 0x000fe20007fde0ff */
[----:B------:R2:W-:Y:S01]  /*23f0*/  STL [R1+0x278], R0 ;  /* 0x0002780001007387 */ /* 0x0005e20000100800 */
[----:B------:R-:W-:-:S02]  /*2400*/  IMAD R37, R41, 0x3d, RZ ;  /* 0x0000003d29257824 */ /* 0x000fc400078e02ff */
[----:B------:R-:W-:Y:S01]  /*2410*/  IMAD R41, R41, 0x3f, RZ ;  /* 0x0000003f29297824 */ /* 0x000fe200078e02ff */
[----:B------:R3:W-:Y:S01]  /*2420*/  STL [R1+0xb0], R164 ;  /* 0x0000b0a401007387 */ /* 0x0007e20000100800 */
[----:B0-----:R-:W-:Y:S02]  /*2430*/  IMAD.MOV.U32 R158, RZ, RZ, 0x3f800000 ;  /* 0x3f800000ff9e7424 */ /* 0x001fe400078e00ff */
[----:B-1----:R-:W-:Y:S01]  /*2440*/  IMAD.MOV.U32 R157, RZ, RZ, -0x800000 ;  /* 0xff800000ff9d7424 */ /* 0x002fe200078e00ff */
[----:B------:R0:W-:Y:S01]  /*2450*/  STL [R1+0xb8], R162 ;  /* 0x0000b8a201007387 */ /* 0x0001e20000100800 */
[----:B--2---:R-:W-:Y:S01]  /*2460*/  IMAD.MOV.U32 R0, RZ, RZ, 0x3f800000 ;  /* 0x3f800000ff007424 */ /* 0x004fe200078e00ff */
[----:B---3--:R-:W-:Y:S02]  /*2470*/  LEA.HI.X.SX32 R164, R99, R156, 0x1, P4 ;  /* 0x0000009c63a47211 */ /* 0x008fe400020f0eff */
[----:B------:R-:W-:Y:S02]  /*2480*/  CS2R R98, SRZ ;  /* 0x0000000000627805 */ /* 0x000fe4000001ff00 */
[----:B------:R-:W-:-:S02]  /*2490*/  IADD3 R160, P4, R111, R2, RZ ;  /* 0x000000026fa07210 */ /* 0x000fc40007f9e0ff */
[----:B0-----:R-:W-:Y:S02]  /*24a0*/  LEA.HI.X.SX32 R162, R101, R156, 0x1, P5 ;  /* 0x0000009c65a27211 */ /* 0x001fe400028f0eff */
[----:B------:R-:W-:Y:S02]  /*24b0*/  CS2R R100, SRZ ;  /* 0x0000000000647805 */ /* 0x000fe4000001ff00 */
[----:B------:R-:W-:Y:S01]  /*24c0*/  IADD3 R164, P5, R113, R2, RZ ;  /* 0x0000000271a47210 */ /* 0x000fe20007fbe0ff */
[----:B------:R0:W-:Y:S04]  /*24d0*/  STL [R1+0xc0], R160 ;  /* 0x0000c0a001007387 */ /* 0x0001e80000100800 */
[----:B------:R1:W-:Y:S01]  /*24e0*/  STL [R1+0xc8], R164 ;  /* 0x0000c8a401007387 */ /* 0x0003e20000100800 */
[----:B0-----:R-:W-:-:S02]  /*24f0*/  LEA.HI.X.SX32 R160, R103, R156, 0x1, P6 ;  /* 0x0000009c67a07211 */ /* 0x001fc400030f0eff */
[----:B------:R-:W-:Y:S02]  /*2500*/  CS2R R102, SRZ ;  /* 0x0000000000667805 */ /* 0x000fe4000001ff00 */
[----:B------:R-:W-:Y:S02]  /*2510*/  IADD3 R162, P6, R115, R2, RZ ;  /* 0x0000000273a27210 */ /* 0x000fe40007fde0ff */
[----:B-1----:R-:W-:Y:S02]  /*2520*/  LEA.HI.X.SX32 R164, R105, R156, 0x1, P1 ;  /* 0x0000009c69a47211 */ /* 0x002fe400008f0eff */
[----:B------:R-:W-:Y:S02]  /*2530*/  CS2R R104, SRZ ;  /* 0x0000000000687805 */ /* 0x000fe4000001ff00 */
[----:B------:R-:W-:Y:S01]  /*2540*/  IADD3 R160, P1, R117, R2, RZ ;  /* 0x0000000275a07210 */ /* 0x000fe20007f3e0ff */
[----:B------:R0:W-:Y:S04]  /*2550*/  STL [R1+0xd0], R162 ;  /* 0x0000d0a201007387 */ /* 0x0001e80000100800 */
[----:B------:R1:W-:Y:S01]  /*2560*/  STL [R1+0xd8], R160 ;  /* 0x0000d8a001007387 */ /* 0x0003e20000100800 */
[----:B0-----:R-:W-:-:S02]  /*2570*/  LEA.HI.X.SX32 R162, R107, R156, 0x1, P2 ;  /* 0x0000009c6ba27211 */ /* 0x001fc400010f0eff */
[----:B------:R-:W-:Y:S02]  /*2580*/  CS2R R106, SRZ ;  /* 0x00000000006a7805 */ /* 0x000fe4000001ff00 */
[----:B------:R-:W-:Y:S02]  /*2590*/  IADD3 R164, P2, R119, R2, RZ ;  /* 0x0000000277a47210 */ /* 0x000fe40007f5e0ff */
[----:B-1----:R-:W-:Y:S01]  /*25a0*/  LEA.HI.X.SX32 R160, R109, R156, 0x1, P3 ;  /* 0x0000009c6da07211 */ /* 0x002fe200018f0eff */
[----:B------:R0:W-:Y:S01]  /*25b0*/  STL [R1+0xac], R162 ;  /* 0x0000aca201007387 */ /* 0x0001e20000100800 */
[----:B------:R-:W-:-:S03]  /*25c0*/  CS2R R108, SRZ ;  /* 0x00000000006c7805 */ /* 0x000fc6000001ff00 */
[----:B------:R1:W-:Y:S04]  /*25d0*/  STL [R1+0xe0], R164 ;  /* 0x0000e0a401007387 */ /* 0x0003e80000100800 */
[----:B------:R2:W-:Y:S01]  /*25e0*/  STL [R1+0xb4], R160 ;  /* 0x0000b4a001007387 */ /* 0x0005e20000100800 */
[----:B0-----:R-:W-:Y:S02]  /*25f0*/  IADD3 R162, P3, R161, R2, RZ ;  /* 0x00000002a1a27210 */ /* 0x001fe40007f7e0ff */
[----:B-1----:R-:W-:-:S03]  /*2600*/  LEA.HI.X.SX32 R164, R111, R156, 0x1, P4 ;  /* 0x0000009c6fa47211 */ /* 0x002fc600020f0eff */
[----:B------:R0:W-:Y:S01]  /*2610*/  STL [R1+0xe8], R162 ;  /* 0x0000e8a201007387 */ /* 0x0001e20000100800 */
[----:B------:R-:W-:Y:S02]  /*2620*/  CS2R R110, SRZ ;  /* 0x00000000006e7805 */ /* 0x000fe4000001ff00 */
[----:B--2---:R-:W-:Y:S01]  /*2630*/  IADD3 R160, P4, R163, R2, RZ ;  /* 0x00000002a3a07210 */ /* 0x004fe20007f9e0ff */
[----:B------:R1:W-:Y:S04]  /*2640*/  STL [R1+0xbc], R164 ;  /* 0x0000bca401007387 */ /* 0x0003e80000100800 */
[----:B------:R2:W-:Y:S01]  /*2650*/  STL [R1+0xf0], R160 ;  /* 0x0000f0a001007387 */ /* 0x0005e20000100800 */
[----:B0-----:R-:W-:Y:S02]  /*2660*/  LEA.HI.X.SX32 R162, R113, R156, 0x1, P5 ;  /* 0x0000009c71a27211 */ /* 0x001fe400028f0eff */
[----:B------:R-:W-:-:S02]  /*2670*/  CS2R R112, SRZ ;  /* 0x0000000000707805 */ /* 0x000fc4000001ff00 */
[----:B-1----:R-:W-:Y:S01]  /*2680*/  IADD3 R164, P5, R165, R2, RZ ;  /* 0x00000002a5a47210 */ /* 0x002fe20007fbe0ff */
[----:B------:R0:W-:Y:S01]  /*2690*/  STL [R1+0xc4], R162 ;  /* 0x0000c4a201007387 */ /* 0x0001e20000100800 */
[----:B--2---:R-:W-:-:S03]  /*26a0*/  LEA.HI.X.SX32 R160, R115, R156, 0x1, P6 ;  /* 0x0000009c73a07211 */ /* 0x004fc600030f0eff */
[----:B------:R1:W-:Y:S01]  /*26b0*/  STL [R1+0xf8], R164 ;  /* 0x0000f8a401007387 */ /* 0x0003e20000100800 */
[----:B------:R-:W-:-:S03]  /*26c0*/  CS2R R114, SRZ ;  /* 0x0000000000727805 */ /* 0x000fc6000001ff00 */
        /* <DEDUP_REMOVED lines=13> */
[----:B------:R-:W-:Y:S01]  /*27a0*/  STL [R1+0x110], R164 ;  /* 0x000110a401007387 */ /* 0x000fe20000100800 */
[----:B------:R-:W-:-:S03]  /*27b0*/  LEA.HI.X.SX32 R161, R163, R156, 0x1, P4 ;  /* 0x0000009ca3a17211 */ /* 0x000fc600020f0eff */
[----:B------:R1:W-:Y:S01]  /*27c0*/  STL [R1+0xe4], R160 ;  /* 0x0000e4a001007387 */ /* 0x0003e20000100800 */
[----:B0-----:R-:W-:-:S05]  /*27d0*/  IADD3 R162, P3, R173, R2, RZ ;  /* 0x00000002ada27210 */ /* 0x001fca0007f7e0ff */
[----:B------:R0:W-:Y:S01]  /*27e0*/  STL [R1+0x118], R162 ;  /* 0x000118a201007387 */ /* 0x0001e20000100800 */
[----:B-1----:R-:W-:-:S03]  /*27f0*/  IADD3 R160, P4, R175, R2, RZ ;  /* 0x00000002afa07210 */ /* 0x002fc60007f9e0ff */
[----:B------:R1:W-:Y:S04]  /*2800*/  STL [R1+0xec], R161 ;  /* 0x0000eca101007387 */ /* 0x0003e80000100800 */
[----:B------:R2:W-:Y:S01]  /*2810*/  STL [R1+0x120], R160 ;  /* 0x000120a001007387 */ /* 0x0005e20000100800 */
[----:B0-----:R-:W-:Y:S02]  /*2820*/  LEA.HI.X.SX32 R162, R165, R156, 0x1, P5 ;  /* 0x0000009ca5a27211 */ /* 0x001fe400028f0eff */
[----:B-1----:R-:W-:-:S03]  /*2830*/  IADD3 R161, P5, R177, R2, RZ ;  /* 0x00000002b1a17210 */ /* 0x002fc60007fbe0ff */
[----:B------:R0:W-:Y:S01]  /*2840*/  STL [R1+0xf4], R162 ;  /* 0x0000f4a201007387 */ /* 0x0001e20000100800 */
[----:B--2---:R-:W-:-:S03]  /*2850*/  LEA.HI.X.SX32 R160, R167, R156, 0x1, P6 ;  /* 0x0000009ca7a07211 */ /* 0x004fc600030f0eff */
[----:B------:R1:W-:Y:S04]  /*2860*/  STL [R1+0x128], R161 ;  /* 0x000128a101007387 */ /* 0x0003e80000100800 */
[----:B------:R2:W-:Y:S01]  /*2870*/  STL [R1+0xfc], R160 ;  /* 0x0000fca001007387 */ /* 0x0005e20000100800 */
[----:B0-----:R-:W-:Y:S02]  /*2880*/  IADD3 R162, P6, R179, R2, RZ ;  /* 0x00000002b3a27210 */ /* 0x001fe40007fde0ff */
[----:B-1----:R-:W-:-:S03]  /*2890*/  LEA.HI.X.SX32 R161, R169, R156, 0x1, P1 ;  /* 0x0000009ca9a17211 */ /* 0x002fc600008f0eff */
[----:B------:R0:W-:Y:S01]  /*28a0*/  STL [R1+0x130], R162 ;  /* 0x000130a201007387 */ /* 0x0001e20000100800 */
[----:B--2---:R-:W-:-:S03]  /*28b0*/  IADD3 R160, P1, R85, R2, RZ ;  /* 0x0000000255a07210 */ /* 0x004fc60007f3e0ff */
        /* <DEDUP_REMOVED lines=158> */
[-C--:B0-----:R-:W-:Y:S02]  /*32a0*/  LEA.HI.X.SX32 R162, R35, R156.reuse, 0x1, P1 ;  /* 0x0000009c23a27211 */ /* 0x081fe400008f0eff */
[-C--:B-1----:R-:W-:Y:S02]  /*32b0*/  LEA.HI.X.SX32 R161, R31, R156.reuse, 0x1, P5 ;  /* 0x0000009c1fa17211 */ /* 0x082fe400028f0eff */
[----:B--2---:R-:W-:-:S03]  /*32c0*/  LEA.HI.X.SX32 R160, R33, R156, 0x1, P6 ;  /* 0x0000009c21a07211 */ /* 0x004fc600030f0eff */
[----:B------:R0:W-:Y:S04]  /*32d0*/  STL [R1+0x244], R161 ;  /* 0x000244a101007387 */ /* 0x0001e80000100800 */
[----:B------:R1:W-:Y:S04]  /*32e0*/  STL [R1+0x24c], R160 ;  /* 0x00024ca001007387 */ /* 0x0003e80000100800 */
[----:B------:R-:W-:Y:S01]  /*32f0*/  STL [R1+0x254], R162 ;  /* 0x000254a201007387 */ /* 0x000fe20000100800 */
[-C--:B0-----:R-:W-:Y:S02]  /*3300*/  LEA.HI.X.SX32 R161, R37, R156.reuse, 0x1, P2 ;  /* 0x0000009c25a17211 */ /* 0x081fe400010f0eff */
[----:B-1----:R-:W-:-:S03]  /*3310*/  LEA.HI.X.SX32 R160, R39, R156, 0x1, P3 ;  /* 0x0000009c27a07211 */ /* 0x002fc600018f0eff */
[----:B------:R-:W-:Y:S04]  /*3320*/  STL [R1+0x25c], R161 ;  /* 0x00025ca101007387 */ /* 0x000fe80000100800 */
[----:B------:R0:W-:Y:S02]  /*3330*/  STL [R1+0x264], R160 ;  /* 0x000264a001007387 */ /* 0x0001e40000100800 */
[----:B0-----:R-:W-:-:S05]  /*3340*/  LEA.HI.X.SX32 R160, R41, R156, 0x1, P4 ;  /* 0x0000009c29a07211 */ /* 0x001fca00020f0eff */
[----:B------:R0:W-:Y:S02]  /*3350*/  STL [R1+0x26c], R160 ;  /* 0x00026ca001007387 */ /* 0x0001e40000100800 */
.L_x_1:
[----:B------:R-:W2:Y:S04]  /*3360*/  LDL R161, [R1+0x4] ;  /* 0x0000040001a17983 */ /* 0x000ea80000100800 */
[----:B0-----:R-:W3:Y:S04]  /*3370*/  LDL R160, [R1] ;  /* 0x0000000001a07983 */ /* 0x001ee80000100800 */
[----:B------:R-:W4:Y:S04]  /*3380*/  LDL R167, [R1+0xc] ;  /* 0x00000c0001a77983 */ /* 0x000f280000100800 */
[----:B------:R-:W5:Y:S04]  /*3390*/  LDL R176, [R1+0x8] ;  /* 0x0000080001b07983 */ /* 0x000f680000100800 */
[----:B------:R-:W5:Y:S04]  /*33a0*/  LDL R175, [R1+0x24] ;  /* 0x0000240001af7983 */ /* 0x000f680000100800 */
[----:B------:R-:W5:Y:S04]  /*33b0*/  LDL R166, [R1+0x14] ;  /* 0x0000140001a67983 */ /* 0x000f680000100800 */
[----:B------:R-:W5:Y:S04]  /*33c0*/  LDL R164, [R1+0x20] ;  /* 0x0000200001a47983 */ /* 0x000f680000100800 */
[----:B------:R-:W5:Y:S01]  /*33d0*/  LDL R165, [R1+0x10] ;  /* 0x0000100001a57983 */ /* 0x000f620000100800 */
[----:B------:R-:W-:-:S02]  /*33e0*/  USHF.R.S32.HI UR7, URZ, 0x1f, UR4 ;  /* 0x0000001f3f077899 */ /* 0x000fc40008011404 */
[----:B------:R-:W-:Y:S01]  /*33f0*/  IADD3 R24, P1, R3, UR4, RZ ;  /* 0x0000000403187c10 */ /* 0x000fe2000ff3e0ff */
[----:B------:R-:W0:Y:S01]  /*3400*/  LDC R250, c[0x0][0x268] ;  /* 0x00009a00fffa7b82 */ /* 0x000e220000000800 */
[----:B------:R-:W-:Y:S01]  /*3410*/  IADD3 R28, P2, R4, UR4, RZ ;  /* 0x00000004041c7c10 */ /* 0x000fe2000ff5e0ff */
[----:B------:R-:W5:Y:S01]  /*3420*/  LDL R174, [R1+0x2c] ;  /* 0x00002c0001ae7983 */ /* 0x000f620000100800 */
[----:B------:R-:W-:Y:S02]  /*3430*/  IADD3.X R25, R7, UR7, RZ, P1, !PT ;  /* 0x0000000707197c10 */ /* 0x000fe40008ffe4ff */
[----:B------:R-:W-:Y:S01]  /*3440*/  IADD3 R26, P1, R5, UR4, RZ ;  /* 0x00000004051a7c10 */ /* 0x000fe2000ff3e0ff */
[----:B------:R-:W5:Y:S01]  /*3450*/  LDL R173, [R1+0x44] ;  /* 0x0000440001ad7983 */ /* 0x000f620000100800 */
[----:B------:R-:W-:Y:S02]  /*3460*/  IADD3.X R29, R8, UR7, RZ, P2, !PT ;  /* 0x00000007081d7c10 */ /* 0x000fe400097fe4ff */
[----:B------:R-:W-:Y:S01]  /*3470*/  IADD3.X R27, R9, UR7, RZ, P1, !PT ;  /* 0x00000007091b7c10 */ /* 0x000fe20008ffe4ff */
[----:B------:R1:W5:Y:S01]  /*3480*/  LDG.E.U8 R39, desc[UR20][R24.64] ;  /* 0x0000001418277981 */ /* 0x000362000c1e1100 */
[----:B------:R-:W-:-:S03]  /*3490*/  IADD3 R30, P1, R11, UR4, RZ ;  /* 0x000000040b1e7c10 */ /* 0x000fc6000ff3e0ff */
[----:B------:R-:W5:Y:S01]  /*34a0*/  LDG.E.U8 R28, desc[UR20][R28.64] ;  /* 0x000000141c1c7981 */ /* 0x000f62000c1e1100 */
[----:B------:R-:W-:-:S03]  /*34b0*/  IADD3.X R31, R15, UR7, RZ, P1, !PT ;  /* 0x000000070f1f7c10 */ /* 0x000fc60008ffe4ff */
[----:B------:R-:W5:Y:S01]  /*34c0*/  LDG.E.U8 R26, desc[UR20][R26.64] ;  /* 0x000000141a1a7981 */ /* 0x000f62000c1e1100 */
[----:B-1----:R-:W-:-:S03]  /*34d0*/  IADD3 R24, P2, R6, UR4, RZ ;  /* 0x0000000406187c10 */ /* 0x002fc6000ff5e0ff */
[----:B------:R1:W5:Y:S01]  /*34e0*/  LDG.E.U8 R38, desc[UR20][R30.64] ;  /* 0x000000141e267981 */ /* 0x000362000c1e1100 */
[----:B------:R-:W-:Y:S02]  /*34f0*/  IADD3.X R25, R10, UR7, RZ, P2, !PT ;  /* 0x000000070a197c10 */ /* 0x000fe400097fe4ff */
[----:B------:R-:W-:Y:S01]  /*3500*/  IADD3 R34, P2, R12, UR4, RZ ;  /* 0x000000040c227c10 */ /* 0x000fe2000ff5e0ff */
[----:B------:R-:W5:Y:S01]  /*3510*/  LDL R172, [R1+0x28] ;  /* 0x0000280001ac7983 */ /* 0x000f620000100800 */
[----:B------:R-:W-:Y:S02]  /*3520*/  IADD3 R32, P1, R13, UR4, RZ ;  /* 0x000000040d207c10 */ /* 0x000fe4000ff3e0ff */
[----:B------:R-:W-:Y:S01]  /*3530*/  IADD3.X R35, R16, UR7, RZ, P2, !PT ;  /* 0x0000000710237c10 */ /* 0x000fe200097fe4ff */
[----:B------:R-:W5:Y:S01]  /*3540*/  LDG.E.U8 R24, desc[UR20][R24.64] ;  /* 0x0000001418187981 */ /* 0x000f62000c1e1100 */
[----:B-1----:R-:W-:Y:S02]  /*3550*/  IADD3 R30, P2, R14, UR4, RZ ;  /* 0x000000040e1e7c10 */ /* 0x002fe4000ff5e0ff */
[----:B------:R-:W-:Y:S01]  /*3560*/  IADD3.X R33, R17, UR7, RZ, P1, !PT ;  /* 0x0000000711217c10 */ /* 0x000fe20008ffe4ff */
[----:B------:R1:W5:Y:S01]  /*3570*/  LDG.E.U8 R29, desc[UR20][R34.64] ;  /* 0x00000014221d7981 */ /* 0x000362000c1e1100 */
[----:B------:R-:W-:-:S03]  /*3580*/  IADD3.X R31, R21, UR7, RZ, P2, !PT ;  /* 0x00000007151f7c10 */ /* 0x000fc600097fe4ff */
[----:B------:R0:W5:Y:S04]  /*3590*/  LDG.E.U8 R27, desc[UR20][R32.64] ;  /* 0x00000014201b7981 */ /* 0x000168000c1e1100 */
[----:B------:R0:W5:Y:S01]  /*35a0*/  LDG.E.U8 R25, desc[UR20][R30.64] ;  /* 0x000000141e197981 */ /* 0x000162000c1e1100 */
[----:B-1----:R-:W-:-:S03]  /*35b0*/  IADD3 R34, P1, R18, UR4, RZ ;  /* 0x0000000412227c10 */ /* 0x002fc6000ff3e0ff */
[----:B------:R-:W5:Y:S01]  /*35c0*/  LDL R162, [R1+0x40] ;  /* 0x0000400001a27983 */ /* 0x000f620000100800 */
[----:B------:R-:W-:Y:S02]  /*35d0*/  IADD3.X R35, R22, UR7, RZ, P1, !PT ;  /* 0x0000000716237c10 */ /* 0x000fe40008ffe4ff */
[----:B0-----:R-:W-:Y:S01]  /*35e0*/  IADD3 R32, P2, R19, UR4, RZ ;  /* 0x0000000413207c10 */ /* 0x001fe2000ff5e0ff */
[----:B------:R-:W5:Y:S01]  /*35f0*/  LDL R163, [R1+0x64] ;  /* 0x0000640001a37983 */ /* 0x000f620000100800 */
[----:B------:R-:W-:Y:S02]  /*3600*/  IADD3 R30, P1, R20, UR4, RZ ;  /* 0x00000004141e7c10 */ /* 0x000fe4000ff3e0ff */
[----:B------:R-:W-:Y:S01]  /*3610*/  IADD3.X R33, R23, UR7, RZ, P2, !PT ;  /* 0x0000000717217c10 */ /* 0x000fe200097fe4ff */
[----:B------:R0:W5:Y:S01]  /*3620*/  LDG.E.U8 R40, desc[UR20][R34.64] ;  /* 0x0000001422287981 */ /* 0x000162000c1e1100 */
[----:B------:R-:W-:-:S03]  /*3630*/  IADD3.X R31, R120, UR7, RZ, P1, !PT ;  /* 0x00000007781f7c10 */ /* 0x000fc60008ffe4ff */
[----:B------:R1:W5:Y:S04]  /*3640*/  LDG.E.U8 R41, desc[UR20][R32.64] ;  /* 0x0000001420297981 */ /* 0x000368000c1e1100 */
[----:B------:R1:W5:Y:S01]  /*3650*/  LDG.E.U8 R42, desc[UR20][R30.64] ;  /* 0x000000141e2a7981 */ /* 0x000362000c1e1100 */
[----:B0-----:R-:W-:-:S03]  /*3660*/  IADD3 R34, P2, R121, UR4, RZ ;  /* 0x0000000479227c10 */ /* 0x001fc6000ff5e0ff */
[----:B------:R-:W5:Y:S01]  /*3670*/  LDL R171, [R1+0x84] ;  /* 0x0000840001ab7983 */ /* 0x000f620000100800 */
[----:B------:R-:W-:Y:S02]  /*3680*/  IADD3.X R35, R125, UR7, RZ, P2, !PT ;  /* 0x000000077d237c10 */ /* 0x000fe400097fe4ff */
[----:B-1----:R-:W-:Y:S01]  /*3690*/  IADD3 R32, P1, R122, UR4, RZ ;  /* 0x000000047a207c10 */ /* 0x002fe2000ff3e0ff */
        /* <DEDUP_REMOVED lines=99> */
[----:B------:R-:W5:Y:S04]  /*3cd0*/  LDL R196, [R1+0x174] ;  /* 0x0001740001c47983 */ /* 0x000f680000100800 */
[----:B------:R-:W5:Y:S01]  /*3ce0*/  LDL R190, [R1+0x17c] ;  /* 0x00017c0001be7983 */ /* 0x000f620000100800 */
[----:B--2---:R-:W-:-:S03]  /*3cf0*/  IADD3 R30, P1, R161, UR4, RZ ;  /* 0x00000004a11e7c10 */ /* 0x004fc6000ff3e0ff */
[----:B------:R-:W2:Y:S01]  /*3d00*/  LDL R161, [R1+0x80] ;  /* 0x0000800001a17983 */ /* 0x000ea20000100800 */
[----:B---3--:R-:W-:-:S03]  /*3d10*/  IADD3.X R31, R160, UR7, RZ, P1, !PT ;  /* 0x00000007a01f7c10 */ /* 0x008fc60008ffe4ff */
[----:B------:R-:W3:Y:S01]  /*3d20*/  LDL R160, [R1+0xa0] ;  /* 0x0000a00001a07983 */ /* 0x000ee20000100800 */
[----:B------:R-:W-:-:S03]  /*3d30*/  IADD3.X R33, R249, UR7, RZ, P2, !PT ;  /* 0x00000007f9217c10 */ /* 0x000fc600097fe4ff */
[----:B------:R4:W3:Y:S04]  /*3d40*/  LDG.E.U8 R70, desc[UR20][R34.64] ;  /* 0x0000001422467981 */ /* 0x0008e8000c1e1100 */
[----:B------:R0:W3:Y:S04]  /*3d50*/  LDG.E.U8 R72, desc[UR20][R30.64] ;  /* 0x000000141e487981 */ /* 0x0000e8000c1e1100 */
[----:B------:R1:W3:Y:S01]  /*3d60*/  LDG.E.U8 R71, desc[UR20][R32.64] ;  /* 0x0000001420477981 */ /* 0x0002e2000c1e1100 */
[----:B----4-:R-:W-:-:S03]  /*3d70*/  IADD3 R34, P2, R167, UR4, RZ ;  /* 0x00000004a7227c10 */ /* 0x010fc6000ff5e0ff */
[----:B------:R-:W4:Y:S01]  /*3d80*/  LDL R167, [R1+0x4c] ;  /* 0x00004c0001a77983 */ /* 0x000f220000100800 */
[----:B-----5:R-:W-:Y:S02]  /*3d90*/  IADD3.X R35, R176, UR7, RZ, P2, !PT ;  /* 0x00000007b0237c10 */ /* 0x020fe400097fe4ff */
[----:B0-----:R-:W-:Y:S01]  /*3da0*/  IADD3 R30, P2, R175, UR4, RZ ;  /* 0x00000004af1e7c10 */ /* 0x001fe2000ff5e0ff */
[----:B------:R-:W5:Y:S01]  /*3db0*/  LDL R176, [R1+0x94] ;  /* 0x0000940001b07983 */ /* 0x000f620000100800 */
[----:B-1----:R-:W-:Y:S02]  /*3dc0*/  IADD3 R32, P1, R166, UR4, RZ ;  /* 0x00000004a6207c10 */ /* 0x002fe4000ff3e0ff */
[----:B------:R-:W-:Y:S01]  /*3dd0*/  IADD3.X R31, R164, UR7, RZ, P2, !PT ;  /* 0x00000007a41f7c10 */ /* 0x000fe200097fe4ff */
[----:B------:R-:W5:Y:S01]  /*3de0*/  LDL R166, [R1+0x30] ;  /* 0x0000300001a67983 */ /* 0x000f620000100800 */
[----:B------:R-:W-:-:S03]  /*3df0*/  IADD3.X R33, R165, UR7, RZ, P1, !PT ;  /* 0x00000007a5217c10 */ /* 0x000fc60008ffe4ff */
[----:B------:R-:W5:Y:S04]  /*3e00*/  LDL R164, [R1+0x48] ;  /* 0x0000480001a47983 */ /* 0x000f680000100800 */
[----:B------:R-:W5:Y:S04]  /*3e10*/  LDL R165, [R1+0x6c] ;  /* 0x00006c0001a57983 */ /* 0x000f680000100800 */
[----:B------:R0:W5:Y:S04]  /*3e20*/  LDG.E.U8 R73, desc[UR20][R34.64] ;  /* 0x0000001422497981 */ /* 0x000168000c1e1100 */
[----:B------:R1:W5:Y:S04]  /*3e30*/  LDG.E.U8 R74, desc[UR20][R32.64] ;  /* 0x00000014204a7981 */ /* 0x000368000c1e1100 */
[----:B------:R1:W5:Y:S01]  /*3e40*/  LDG.E.U8 R75, desc[UR20][R30.64] ;  /* 0x000000141e4b7981 */ /* 0x000362000c1e1100 */
[----:B0-----:R-:W-:-:S03]  /*3e50*/  IADD3 R34, P1, R174, UR4, RZ ;  /* 0x00000004ae227c10 */ /* 0x001fc6000ff3e0ff */
[----:B------:R-:W5:Y:S01]  /*3e60*/  LDL R175, [R1+0x70] ;  /* 0x0000700001af7983 */ /* 0x000f620000100800 */
[----:B-1----:R-:W-:Y:S02]  /*3e70*/  IADD3 R32, P2, R173, UR4, RZ ;  /* 0x00000004ad207c10 */ /* 0x002fe4000ff5e0ff */
[----:B------:R-:W-:Y:S01]  /*3e80*/  IADD3.X R35, R172, UR7, RZ, P1, !PT ;  /* 0x00000007ac237c10 */ /* 0x000fe20008ffe4ff */
[----:B------:R-:W5:Y:S04]  /*3e90*/  LDL R174, [R1+0x27c] ;  /* 0x00027c0001ae7983 */ /* 0x000f680000100800 */
[----:B------:R0:W5:Y:S04]  /*3ea0*/  LDG.E.U8 R76, desc[UR20][R34.64] ;  /* 0x00000014224c7981 */ /* 0x000168000c1e1100 */
[----:B------:R-:W5:Y:S04]  /*3eb0*/  LDL R173, [R1+0x90] ;  /* 0x0000900001ad7983 */ /* 0x000f680000100800 */
[----:B------:R-:W5:Y:S04]  /*3ec0*/  LDL R172, [R1+0x1c] ;  /* 0x00001c0001ac7983 */ /* 0x000f680000100800 */
[----:B------:R-:W5:Y:S01]  /*3ed0*/  LDL R191, [R1+0x1b8] ;  /* 0x0001b80001bf7983 */ /* 0x000f620000100800 */
[----:B------:R-:W-:-:S03]  /*3ee0*/  IADD3.X R33, R162, UR7, RZ, P2, !PT ;  /* 0x00000007a2217c10 */ /* 0x000fc600097fe4ff */
[----:B------:R-:W5:Y:S04]  /*3ef0*/  LDL R193, [R1+0x1f8] ;  /* 0x0001f80001c17983 */ /* 0x000f680000100800 */
[----:B------:R1:W5:Y:S01]  /*3f00*/  LDG.E.U8 R77, desc[UR20][R32.64] ;  /* 0x00000014204d7981 */ /* 0x000362000c1e1100 */
[----:B------:R-:W-:-:S03]  /*3f10*/  IADD3 R30, P1, R163, UR4, RZ ;  /* 0x00000004a31e7c10 */ /* 0x000fc6000ff3e0ff */
[----:B------:R-:W5:Y:S04]  /*3f20*/  LDL R163, [R1+0x8c] ;  /* 0x00008c0001a37983 */ /* 0x000f680000100800 */
[----:B------:R-:W5:Y:S04]  /*3f30*/  LDL R162, [R1+0x68] ;  /* 0x0000680001a27983 */ /* 0x000f680000100800 */
[----:B------:R-:W5:Y:S01]  /*3f40*/  LDL R192, [R1+0x238] ;  /* 0x0002380001c07983 */ /* 0x000f620000100800 */
[----:B0-----:R-:W-:-:S03]  /*3f50*/  IADD3 R34, P2, R171, UR4, RZ ;  /* 0x00000004ab227c10 */ /* 0x001fc6000ff5e0ff */
[----:B------:R-:W5:Y:S01]  /*3f60*/  LDL R197, [R1+0x240] ;  /* 0x0002400001c57983 */ /* 0x000f620000100800 */
[----:B-1----:R-:W-:-:S03]  /*3f70*/  IADD3 R32, P3, R169, UR4, RZ ;  /* 0x00000004a9207c10 */ /* 0x002fc6000ff7e0ff */
[----:B------:R-:W5:Y:S04]  /*3f80*/  LDL R171, [R1+0x3c] ;  /* 0x00003c0001ab7983 */ /* 0x000f680000100800 */
[----:B------:R-:W5:Y:S04]  /*3f90*/  LDL R169, [R1+0x7c] ;  /* 0x00007c0001a97983 */ /* 0x000f680000100800 */
[----:B------:R-:W5:Y:S04]  /*3fa0*/  LDL R199, [R1+0x148] ;  /* 0x0001480001c77983 */ /* 0x000f680000100800 */
[----:B------:R-:W5:Y:S01]  /*3fb0*/  LDL R204, [R1+0x144] ;  /* 0x0001440001cc7983 */ /* 0x000f620000100800 */
[----:B------:R-:W-:-:S03]  /*3fc0*/  IADD3.X R31, R170, UR7, RZ, P1, !PT ;  /* 0x00000007aa1f7c10 */ /* 0x000fc60008ffe4ff */
[----:B------:R-:W5:Y:S04]  /*3fd0*/  LDL R198, [R1+0x12c] ;  /* 0x00012c0001c67983 */ /* 0x000f680000100800 */
[----:B------:R0:W5:Y:S04]  /*3fe0*/  LDG.E.U8 R78, desc[UR20][R30.64] ;  /* 0x000000141e4e7981 */ /* 0x000168000c1e1100 */
[----:B------:R-:W5:Y:S04]  /*3ff0*/  LDL R170, [R1+0x5c] ;  /* 0x00005c0001aa7983 */ /* 0x000f680000100800 */
[----:B------:R-:W5:Y:S01]  /*4000*/  LDL R201, [R1+0x14c] ;  /* 0x00014c0001c97983 */ /* 0x000f620000100800 */
[----:B0-----:R-:W-:-:S03]  /*4010*/  IADD3 R30, P1, R168, UR4, RZ ;  /* 0x00000004a81e7c10 */ /* 0x001fc6000ff3e0ff */
[----:B------:R-:W5:Y:S04]  /*4020*/  LDL R168, [R1+0x9c] ;  /* 0x00009c0001a87983 */ /* 0x000f680000100800 */
        /* <DEDUP_REMOVED lines=26> */
[----:B------:R-:W5:Y:S01]  /*41d0*/  LDL R210, [R1+0x1c4] ;  /* 0x0001c40001d27983 */ /* 0x000f620000100800 */
[----:B--2---:R-:W-:-:S03]  /*41e0*/  IADD3.X R35, R161, UR7, RZ, P2, !PT ;  /* 0x00000007a1237c10 */ /* 0x004fc600097fe4ff */
[----:B------:R-:W2:Y:S01]  /*41f0*/  LDL R161, [R1+0x274] ;  /* 0x0002740001a17983 */ /* 0x000ea20000100800 */
[----:B---3--:R-:W-:-:S03]  /*4200*/  IADD3.X R33, R160, UR7, RZ, P3, !PT ;  /* 0x00000007a0217c10 */ /* 0x008fc60009ffe4ff */
[----:B------:R-:W3:Y:S04]  /*4210*/  LDL R160, [R1+0x88] ;  /* 0x0000880001a07983 */ /* 0x000ee80000100800 */
[----:B------:R4:W3:Y:S04]  /*4220*/  LDG.E.U8 R79, desc[UR20][R34.64] ;  /* 0x00000014224f7981 */ /* 0x0008e8000c1e1100 */
[----:B------:R0:W3:Y:S01]  /*4230*/  LDG.E.U8 R80, desc[UR20][R32.64] ;  /* 0x0000001420507981 */ /* 0x0000e2000c1e1100 */
[----:B----4-:R-:W-:-:S03]  /*4240*/  IADD3 R34, P2, R167, UR4, RZ ;  /* 0x00000004a7227c10 */ /* 0x010fc6000ff5e0ff */
[----:B------:R-:W4:Y:S01]  /*4250*/  LDL R167, [R1+0x58] ;  /* 0x0000580001a77983 */ /* 0x000f220000100800 */
[----:B-----5:R-:W-:-:S03]  /*4260*/  IADD3.X R31, R166, UR7, RZ, P1, !PT ;  /* 0x00000007a61f7c10 */ /* 0x020fc60008ffe4ff */
[----:B------:R-:W5:Y:S01]  /*4270*/  LDL R166, [R1+0x38] ;  /* 0x0000380001a67983 */ /* 0x000f620000100800 */
[----:B------:R-:W-:-:S03]  /*4280*/  IADD3.X R35, R164, UR7, RZ, P2, !PT ;  /* 0x00000007a4237c10 */ /* 0x000fc600097fe4ff */
[----:B------:R-:W4:Y:S01]  /*4290*/  LDL R164, [R1+0x278] ;  /* 0x0002780001a47983 */ /* 0x000f220000100800 */
[----:B0-----:R-:W-:-:S03]  /*42a0*/  IADD3 R32, P1, R165, UR4, RZ ;  /* 0x00000004a5207c10 */ /* 0x001fc6000ff3e0ff */
[----:B------:R-:W5:Y:S04]  /*42b0*/  LDL R165, [R1+0x18] ;  /* 0x0000180001a57983 */ /* 0x000f680000100800 */
[----:B------:R0:W5:Y:S04]  /*42c0*/  LDG.E.U8 R81, desc[UR20][R30.64] ;  /* 0x000000141e517981 */ /* 0x000168000c1e1100 */
[----:B------:R-:W5:Y:S01]  /*42d0*/  LDG.E.U8 R82, desc[UR20][R34.64] ;  /* 0x0000001422527981 */ /* 0x000f62000c1e1100 */
[----:B0-----:R-:W-:-:S03]  /*42e0*/  IADD3 R30, P2, R163, UR4, RZ ;  /* 0x00000004a31e7c10 */ /* 0x001fc6000ff5e0ff */
[----:B------:R-:W5:Y:S01]  /*42f0*/  LDL R163, [R1+0x284] ;  /* 0x0002840001a37983 */ /* 0x000f620000100800 */
[----:B------:R-:W-:-:S03]  /*4300*/  IADD3.X R33, R162, UR7, RZ, P1, !PT ;  /* 0x00000007a2217c10 */ /* 0x000fc60008ffe4ff */
[----:B------:R-:W5:Y:S04]  /*4310*/  LDL R162, [R1+0x78] ;  /* 0x0000780001a27983 */ /* 0x000f680000100800 */
[----:B------:R0:W5:Y:S02]  /*4320*/  LDG.E.U8 R83, desc[UR20][R32.64] ;  /* 0x0000001420537981 */ /* 0x000164000c1e1100 */
[----:B0-----:R-:W-:Y:S02]  /*4330*/  IADD3 R32, P1, R180, UR4, RZ ;  /* 0x00000004b4207c10 */ /* 0x001fe4000ff3e0ff */
[----:B------:R-:W5:Y:S02]  /*4340*/  LDL R180, [R1+0xd0] ;  /* 0x0000d00001b47983 */ /* 0x000f640000100800 */
[----:B------:R-:W-:-:S02]  /*4350*/  IADD3.X R33, R177, UR7, RZ, P1, !PT ;  /* 0x00000007b1217c10 */ /* 0x000fc40008ffe4ff */
[----:B------:R-:W5:Y:S04]  /*4360*/  LDL R177, [R1+0xd4] ;  /* 0x0000d40001b17983 */ /* 0x000f680000100800 */
[----:B------:R-:W5:Y:S01]  /*4370*/  LDG.E.U8 R86, desc[UR20][R32.64] ;  /* 0x0000001420567981 */ /* 0x000f62000c1e1100 */
[----:B--2---:R-:W-:-:S03]  /*4380*/  IADD3 R34, P3, R161, UR4, RZ ;  /* 0x00000004a1227c10 */ /* 0x004fc6000ff7e0ff */
[----:B------:R-:W2:Y:S01]  /*4390*/  LDL R161, [R1+0x98] ;  /* 0x0000980001a17983 */ /* 0x000ea20000100800 */
[----:B---3--:R-:W-:-:S03]  /*43a0*/  IADD3.X R31, R160, UR7, RZ, P2, !PT ;  /* 0x00000007a01f7c10 */ /* 0x008fc600097fe4ff */
[----:B------:R-:W3:Y:S01]  /*43b0*/  LDL R160, [R1+0x280] ;  /* 0x0002800001a07983 */ /* 0x000ee20000100800 */
[----:B------:R-:W-:-:S03]  /*43c0*/  IADD3.X R35, R179, UR7, RZ, P3, !PT ;  /* 0x00000007b3237c10 */ /* 0x000fc60009ffe4ff */
[----:B------:R0:W3:Y:S04]  /*43d0*/  LDG.E.U8 R84, desc[UR20][R30.64] ;  /* 0x000000141e547981 */ /* 0x0000e8000c1e1100 */
[----:B------:R1:W3:Y:S04]  /*43e0*/  LDG.E.U8 R85, desc[UR20][R34.64] ;  /* 0x0000001422557981 */ /* 0x0002e8000c1e1100 */
[----:B------:R-:W3:Y:S01]  /*43f0*/  LDL R179, [R1+0xdc] ;  /* 0x0000dc0001b37983 */ /* 0x000ee20000100800 */
[----:B0-----:R-:W-:-:S03]  /*4400*/  IADD3 R30, P2, R178, UR4, RZ ;  /* 0x00000004b21e7c10 */ /* 0x001fc6000ff5e0ff */
[----:B------:R-:W3:Y:S01]  /*4410*/  LDL R178, [R1+0xf8] ;  /* 0x0000f80001b27983 */ /* 0x000ee20000100800 */
[----:B------:R-:W-:Y:S02]  /*4420*/  IADD3.X R31, R175, UR7, RZ, P2, !PT ;  /* 0x00000007af1f7c10 */ /* 0x000fe400097fe4ff */
[----:B-1----:R-:W-:Y:S01]  /*4430*/  IADD3 R34, P1, R176, UR4, RZ ;  /* 0x00000004b0227c10 */ /* 0x002fe2000ff3e0ff */
[----:B------:R-:W3:Y:S01]  /*4440*/  LDL R175, [R1+0xb8] ;  /* 0x0000b80001af7983 */ /* 0x000ee20000100800 */
[----:B------:R-:W-:Y:S02]  /*4450*/  IADD3 R32, P2, R174, UR4, RZ ;  /* 0x00000004ae207c10 */ /* 0x000fe4000ff5e0ff */
[----:B------:R-:W-:Y:S01]  /*4460*/  IADD3.X R35, R173, UR7, RZ, P1, !PT ;  /* 0x00000007ad237c10 */ /* 0x000fe20008ffe4ff */
[----:B------:R0:W3:Y:S01]  /*4470*/  LDG.E.U8 R87, desc[UR20][R30.64] ;  /* 0x000000141e577981 */ /* 0x0000e2000c1e1100 */
[----:B----4-:R-:W-:-:S03]  /*4480*/  IADD3.X R33, R164, UR7, RZ, P2, !PT ;  /* 0x00000007a4217c10 */ /* 0x010fc600097fe4ff */
[----:B------:R1:W4:Y:S04]  /*4490*/  LDG.E.U8 R164, desc[UR20][R34.64] ;  /* 0x0000001422a47981 */ /* 0x000328000c1e1100 */
[----:B------:R-:W4:Y:S01]  /*44a0*/  LDL R174, [R1+0xac] ;  /* 0x0000ac0001ae7983 */ /* 0x000f220000100800 */
[----:B0-----:R-:W-:Y:S02]  /*44b0*/  IADD3 R30, P1, R172, UR4, RZ ;  /* 0x00000004ac1e7c10 */ /* 0x001fe4000ff3e0ff */
[----:B------:R-:W-:Y:S01]  /*44c0*/  IADD3 R36, P2, R171, UR4, RZ ;  /* 0x00000004ab247c10 */ /* 0x000fe2000ff5e0ff */
[----:B------:R-:W4:Y:S01]  /*44d0*/  LDL R173, [R1+0xc0] ;  /* 0x0000c00001ad7983 */ /* 0x000f220000100800 */
[----:B-----5:R-:W-:Y:S02]  /*44e0*/  IADD3.X R31, R165, UR7, RZ, P1, !PT ;  /* 0x00000007a51f7c10 */ /* 0x020fe40008ffe4ff */
[----:B-1----:R-:W-:Y:S01]  /*44f0*/  IADD3 R34, P1, R170, UR4, RZ ;  /* 0x00000004aa227c10 */ /* 0x002fe2000ff3e0ff */
[----:B------:R0:W5:Y:S04]  /*4500*/  LDG.E.U8 R165, desc[UR20][R32.64] ;  /* 0x0000001420a57981 */ /* 0x000168000c1e1100 */
[----:B------:R-:W5:Y:S01]  /*4510*/  LDL R170, [R1+0xb0] ;  /* 0x0000b00001aa7983 */ /* 0x000f620000100800 */
[----:B------:R-:W-:-:S03]  /*4520*/  IADD3.X R37, R166, UR7, RZ, P2, !PT ;  /* 0x00000007a6257c10 */ /* 0x000fc600097fe4ff */
[----:B------:R1:W5:Y:S01]  /*4530*/  LDG.E.U8 R166, desc[UR20][R30.64] ;  /* 0x000000141ea67981 */ /* 0x000362000c1e1100 */
[----:B------:R-:W-:Y:S02]  /*4540*/  IADD3.X R35, R167, UR7, RZ, P1, !PT ;  /* 0x00000007a7237c10 */ /* 0x000fe40008ffe4ff */
[----:B0-----:R-:W-:Y:S01]  /*4550*/  IADD3 R32, P2, R169, UR4, RZ ;  /* 0x00000004a9207c10 */ /* 0x001fe2000ff5e0ff */
[----:B------:R0:W5:Y:S04]  /*4560*/  LDG.E.U8 R167, desc[UR20][R36.64] ;  /* 0x0000001424a77981 */ /* 0x000168000c1e1100 */
[----:B------:R-:W5:Y:S01]  /*4570*/  LDG.E.U8 R34, desc[UR20][R34.64] ;  /* 0x0000001422227981 */ /* 0x000f62000c1e1100 */
[----:B-1----:R-:W-:-:S03]  /*4580*/  IADD3 R30, P3, R168, UR4, RZ ;  /* 0x00000004a81e7c10 */ /* 0x002fc6000ff7e0ff */
[----:B------:R-:W5:Y:S04]  /*4590*/  LDL R172, [R1+0xbc] ;  /* 0x0000bc0001ac7983 */ /* 0x000f680000100800 */
[----:B------:R-:W5:Y:S04]  /*45a0*/  LDL R169, [R1+0xb4] ;  /* 0x0000b40001a97983 */ /* 0x000f680000100800 */
[----:B------:R-:W5:Y:S04]  /*45b0*/  LDL R168, [R1+0xc8] ;  /* 0x0000c80001a87983 */ /* 0x000f680000100800 */
[----:B------:R-:W5:Y:S04]  /*45c0*/  LDL R171, [R1+0xc4] ;  /* 0x0000c40001ab7983 */ /* 0x000f680000100800 */
[----:B------:R-:W5:Y:S01]  /*45d0*/  LDL R176, [R1+0xe8] ;  /* 0x0000e80001b07983 */ /* 0x000f620000100800 */
[----:B0-----:R-:W-:-:S02]  /*45e0*/  IADD3 R36, P1, R163, UR4, RZ ;  /* 0x00000004a3247c10 */ /* 0x001fc4000ff3e0ff */
[----:B------:R-:W-:-:S05]  /*45f0*/  IADD3.X R33, R162, UR7, RZ, P2, !PT ;  /* 0x00000007a2217c10 */ /* 0x000fca00097fe4ff */
[----:B------:R-:W5:Y:S01]  /*4600*/  LDG.E.U8 R32, desc[UR20][R32.64] ;  /* 0x0000001420207981 */ /* 0x000f62000c1e1100 */
[----:B------:R-:W0:Y:S02]  /*4610*/  S2R R162, SR_TID.X ;  /* 0x0000000000a27919 */ /* 0x000e240000002100 */
[----:B0-----:R-:W-:-:S04]  /*4620*/  LOP3.LUT R163, R162, 0x7f, RZ, 0xc0, !PT ;  /* 0x0000007fa2a37812 */ /* 0x001fc800078ec0ff */
[C---:B------:R-:W-:Y:S02]  /*4630*/  LOP3.LUT R162, R163.reuse, 0x20, RZ, 0x3c, !PT ;  /* 0x00000020a3a27812 */ /* 0x040fe400078e3cff */
[----:B------:R-:W-:Y:S02]  /*4640*/  LOP3.LUT R163, R163, 0x30, RZ, 0x3c, !PT ;  /* 0x00000030a3a37812 */ /* 0x000fe400078e3cff */
[----:B--2---:R-:W-:Y:S02]  /*4650*/  IADD3.X R31, R161, UR7, RZ, P3, !PT ;  /* 0x00000007a11f7c10 */ /* 0x004fe40009ffe4ff */
[----:B---3--:R-:W-:-:S03]  /*4660*/  IADD3.X R37, R160, UR7, RZ, P1, !PT ;  /* 0x00000007a0257c10 */ /* 0x008fc60008ffe4ff */
[----:B------:R-:W2:Y:S04]  /*4670*/  LDG.E.U8 R30, desc[UR20][R30.64] ;  /* 0x000000141e1e7981 */ /* 0x000ea8000c1e1100 */
[----:B------:R-:W3:Y:S01]  /*4680*/  LDG.E.U8 R36, desc[UR20][R36.64] ;  /* 0x0000001424247981 */ /* 0x000ee2000c1e1100 */
[----:B------:R-:W0:Y:S01]  /*4690*/  S2R R160, SR_TID.X ;  /* 0x0000000000a07919 */ /* 0x000e220000002100 */
[----:B------:R-:W-:Y:S01]  /*46a0*/  USHF.R.S32.HI UR7, URZ, 0x1f, UR5 ;  /* 0x0000001f3f077899 */ /* 0x000fe20008011405 */
[----:B0-----:R-:W-:Y:S01]  /*46b0*/  LOP3.LUT R160, R160, 0x7f, RZ, 0xc0, !PT ;  /* 0x0000007fa0a07812 */ /* 0x001fe200078ec0ff */
[----:B------:R-:W-:Y:S03]  /*46c0*/  BAR.SYNC.DEFER_BLOCKING 0x0 ;  /* 0x0000000000007b1d */ /* 0x000fe60000010000 */
[----:B------:R-:W-:-:S03]  /*46d0*/  LOP3.LUT R161, R160, 0x10, RZ, 0x3c, !PT ;  /* 0x00000010a0a17812 */ /* 0x000fc600078e3cff */
[----:B------:R-:W-:Y:S04]  /*46e0*/  STS.U8 [R160+UR16], R39 ;  /* 0x00000027a0007988 */ /* 0x000fe80008000010 */
[----:B------:R-:W-:Y:S04]  /*46f0*/  STS.U8 [R160+UR16+0x200], R38 ;  /* 0x00020026a0007988 */ /* 0x000fe80008000010 */
        /* <DEDUP_REMOVED lines=30> */
[----:B------:R5:W-:Y:S04]  /*48e0*/  STS.U8 [R162+UR16+0x100], R26 ;  /* 0x0001001aa2007988 */ /* 0x000be80008000010 */
[----:B----4-:R0:W-:Y:S01]  /*48f0*/  STS.U8 [R162+UR16+0x1d00], R164 ;  /* 0x001d00a4a2007988 */ /* 0x0101e20008000010 */
[----:B-----5:R-:W-:-:S03]  /*4900*/  IADD3 R26, P2, R170, UR5, RZ ;  /* 0x00000005aa1a7c10 */ /* 0x020fc6000ff5e0ff */
[----:B------:R-:W4:Y:S01]  /*4910*/  LDL R170, [R1+0xd8] ;  /* 0x0000d80001aa7983 */ /* 0x000f220000100800 */
[----:B0-----:R-:W-:-:S03]  /*4920*/  IADD3 R164, P1, R2, UR5, RZ ;  /* 0x0000000502a47c10 */ /* 0x001fc6000ff3e0ff */
[----:B------:R0:W-:Y:S04]  /*4930*/  STS.U8 [R162+UR16+0x300], R27 ;  /* 0x0003001ba2007988 */ /* 0x0001e80008000010 */
[----:B------:R-:W-:Y:S04]  /*4940*/  STS.U8 [R162+UR16+0x500], R42 ;  /* 0x0005002aa2007988 */ /* 0x000fe80008000010 */
[----:B------:R-:W-:Y:S01]  /*4950*/  STS.U8 [R162+UR16+0x700], R46 ;  /* 0x0007002ea2007988 */ /* 0x000fe20008000010 */
[----:B0-----:R-:W-:-:S03]  /*4960*/  IADD3.X R27, R174, UR7, RZ, P2, !PT ;  /* 0x00000007ae1b7c10 */ /* 0x001fc600097fe4ff */
[----:B------:R-:W5:Y:S04]  /*4970*/  LDL R174, [R1+0xf0] ;  /* 0x0000f00001ae7983 */ /* 0x000f680000100800 */
        /* <DEDUP_REMOVED lines=11> */
[----:B------:R1:W-:Y:S01]  /*4a30*/  STS.U8 [R163+UR16+0x1580], R166 ;  /* 0x001580a6a3007988 */ /* 0x0003e20008000010 */
[----:B0-----:R-:W-:-:S02]  /*4a40*/  IADD3.X R165, R156, UR7, RZ, P1, !PT ;  /* 0x000000079ca57c10 */ /* 0x001fc40008ffe4ff */
[----:B-1----:R-:W-:Y:S02]  /*4a50*/  IADD3 R166, P1, R175, UR5, RZ ;  /* 0x00000005afa67c10 */ /* 0x002fe4000ff3e0ff */
[----:B------:R-:W5:Y:S04]  /*4a60*/  LDL R175, [R1+0xe4] ;  /* 0x0000e40001af7983 */ /* 0x000f680000100800 */
[----:B------:R0:W-:Y:S04]  /*4a70*/  STS.U8 [R163+UR16+0x180], R24 ;  /* 0x00018018a3007988 */ /* 0x0001e80008000010 */
[----:B------:R1:W-:Y:S04]  /*4a80*/  STS.U8 [R163+UR16+0x380], R25 ;  /* 0x00038019a3007988 */ /* 0x0003e80008000010 */
        /* <DEDUP_REMOVED lines=9> */
[----:B------:R-:W-:Y:S04]  /*4b20*/  STS.U8 [R163+UR16+0x1980], R34 ;  /* 0x00198022a3007988 */ /* 0x000fe80008000010 */
[----:B------:R-:W-:Y:S04]  /*4b30*/  STS.U8 [R163+UR16+0x1b80], R32 ;  /* 0x001b8020a3007988 */ /* 0x000fe80008000010 */
[----:B--2---:R2:W-:Y:S04]  /*4b40*/  STS.U8 [R163+UR16+0x1d80], R30 ;  /* 0x001d801ea3007988 */ /* 0x0045e80008000010 */
[----:B---3--:R3:W-:Y:S01]  /*4b50*/  STS.U8 [R163+UR16+0x1f80], R36 ;  /* 0x001f8024a3007988 */ /* 0x0087e20008000010 */
[----:B------:R0:W-:Y:S06]  /*4b60*/  MEMBAR.ALL.CTA ;  /* 0x0000000000007992 */ /* 0x0001ec0000008000 */
[----:B0-----:R-:W0:Y:S01]  /*4b70*/  FENCE.VIEW.ASYNC.S ;  /* 0x00000000000073c6 */ /* 0x001e220000000000 */
[----:B------:R-:W-:-:S03]  /*4b80*/  IADD3 R24, P2, R173, UR5, RZ ;  /* 0x00000005ad187c10 */ /* 0x000fc6000ff5e0ff */
[----:B------:R-:W2:Y:S01]  /*4b90*/  LDL R173, [R1+0xec] ;  /* 0x0000ec0001ad7983 */ /* 0x000ea20000100800 */
[----:B-1----:R-:W-:-:S03]  /*4ba0*/  IADD3.X R25, R172, UR7, RZ, P2, !PT ;  /* 0x00000007ac197c10 */ /* 0x002fc600097fe4ff */
[----:B------:R-:W3:Y:S01]  /*4bb0*/  LDL R172, [R1+0x100] ;  /* 0x0001000001ac7983 */ /* 0x000ee20000100800 */
[----:B0-----:R-:W-:Y:S01]  /*4bc0*/  BAR.SYNC.DEFER_BLOCKING 0x0 ;  /* 0x0000000000007b1d */ /* 0x001fe20000010000 */
[----:B------:R-:W-:Y:S02]  /*4bd0*/  IADD3.X R167, R169, UR7, RZ, P1, !PT ;  /* 0x00000007a9a77c10 */ /* 0x000fe40008ffe4ff */
[----:B------:R-:W-:-:S04]  /*4be0*/  IADD3 R168, P1, R168, UR5, RZ ;  /* 0x00000005a8a87c10 */ /* 0x000fc8000ff3e0ff */
[----:B------:R-:W-:Y:S01]  /*4bf0*/  IADD3.X R169, R171, UR7, RZ, P1, !PT ;  /* 0x00000007aba97c10 */ /* 0x000fe20008ffe4ff */
[----:B------:R-:W3:Y:S04]  /*4c00*/  LDG.E.U8 R164, desc[UR20][R164.64] ;  /* 0x00000014a4a47981 */ /* 0x000ee8000c1e1100 */
[----:B------:R-:W3:Y:S04]  /*4c10*/  LDG.E.U8 R166, desc[UR20][R166.64] ;  /* 0x00000014a6a67981 */ /* 0x000ee8000c1e1100 */
[----:B------:R-:W3:Y:S04]  /*4c20*/  LDG.E.U8 R168, desc[UR20][R168.64] ;  /* 0x00000014a8a87981 */ /* 0x000ee8000c1e1100 */
[----:B------:R0:W3:Y:S04]  /*4c30*/  LDG.E.U8 R165, desc[UR20][R26.64] ;  /* 0x000000141aa57981 */ /* 0x0000e8000c1e1100 */
[----:B------:R1:W3:Y:S01]  /*4c40*/  LDG.E.U8 R167, desc[UR20][R24.64] ;  /* 0x0000001418a77981 */ /* 0x0002e2000c1e1100 */
[----:B0-----:R-:W-:-:S03]  /*4c50*/  IADD3 R26, P2, R180, UR5, RZ ;  /* 0x00000005b41a7c10 */ /* 0x001fc6000ff5e0ff */
[----:B------:R-:W3:Y:S01]  /*4c60*/  LDL R180, [R1+0x108] ;  /* 0x0001080001b47983 */ /* 0x000ee20000100800 */
[----:B------:R-:W-:Y:S02]  /*4c70*/  IADD3.X R27, R183, UR7, RZ, P2, !PT ;  /* 0x00000007b71b7c10 */ /* 0x000fe400097fe4ff */
[----:B-1----:R-:W-:Y:S01]  /*4c80*/  IADD3 R24, P2, R182, UR5, RZ ;  /* 0x00000005b6187c10 */ /* 0x002fe2000ff5e0ff */
[----:B------:R-:W3:Y:S03]  /*4c90*/  LDL R183, [R1+0x104] ;  /* 0x0001040001b77983 */ /* 0x000ee60000100800 */
[----:B------:R-:W-:Y:S01]  /*4ca0*/  IADD3.X R25, R179, UR7, RZ, P2, !PT ;  /* 0x00000007b3197c10 */ /* 0x000fe200097fe4ff */
[----:B------:R5:W3:Y:S04]  /*4cb0*/  LDG.E.U8 R169, desc[UR20][R26.64] ;  /* 0x000000141aa97981 */ /* 0x000ae8000c1e1100 */
[----:B------:R-:W3:Y:S01]  /*4cc0*/  LDL R182, [R1+0x118] ;  /* 0x0001180001b67983 */ /* 0x000ee20000100800 */
[----:B----4-:R-:W-:-:S04]  /*4cd0*/  IADD3 R170, P1, R170, UR5, RZ ;  /* 0x00000005aaaa7c10 */ /* 0x010fc8000ff3e0ff */
[----:B------:R-:W-:Y:S02]  /*4ce0*/  IADD3.X R171, R177, UR7, RZ, P1, !PT ;  /* 0x00000007b1ab7c10 */ /* 0x000fe40008ffe4ff */
[----:B------:R-:W-:-:S03]  /*4cf0*/  IADD3 R176, P1, R176, UR5, RZ ;  /* 0x00000005b0b07c10 */ /* 0x000fc6000ff3e0ff */
[----:B------:R-:W4:Y:S01]  /*4d00*/  LDG.E.U8 R170, desc[UR20][R170.64] ;  /* 0x00000014aaaa7981 */ /* 0x000f22000c1e1100 */
[----:B-----5:R-:W-:-:S03]  /*4d10*/  IADD3 R26, P2, R174, UR5, RZ ;  /* 0x00000005ae1a7c10 */ /* 0x020fc6000ff5e0ff */
[----:B------:R-:W5:Y:S04]  /*4d20*/  LDL R174, [R1+0x120] ;  /* 0x0001200001ae7983 */ /* 0x000f680000100800 */
[----:B------:R3:W4:Y:S01]  /*4d30*/  LDG.E.U8 R171, desc[UR20][R24.64] ;  /* 0x0000001418ab7981 */ /* 0x000722000c1e1100 */
[----:B------:R-:W-:-:S03]  /*4d40*/  IADD3.X R177, R175, UR7, RZ, P1, !PT ;  /* 0x00000007afb17c10 */ /* 0x000fc60008ffe4ff */
[----:B------:R-:W4:Y:S01]  /*4d50*/  LDL R175, [R1+0x114] ;  /* 0x0001140001af7983 */ /* 0x000f220000100800 */
[----:B------:R-:W-:-:S03]  /*4d60*/  IADD3 R178, P1, R178, UR5, RZ ;  /* 0x00000005b2b27c10 */ /* 0x000fc6000ff3e0ff */
[----:B------:R-:W4:Y:S01]  /*4d70*/  LDG.E.U8 R176, desc[UR20][R176.64] ;  /* 0x00000014b0b07981 */ /* 0x000f22000c1e1100 */
[----:B------:R-:W-:-:S05]  /*4d80*/  IADD3.X R179, R181, UR7, RZ, P1, !PT ;  /* 0x00000007b5b37c10 */ /* 0x000fca0008ffe4ff */
[----:B------:R-:W4:Y:S01]  /*4d90*/  LDG.E.U8 R178, desc[UR20][R178.64] ;  /* 0x00000014b2b27981 */ /* 0x000f22000c1e1100 */
[----:B--2---:R-:W-:-:S03]  /*4da0*/  IADD3.X R27, R173, UR7, RZ, P2, !PT ;  /* 0x00000007ad1b7c10 */ /* 0x004fc600097fe4ff */
[----:B------:R-:W2:Y:S01]  /*4db0*/  LDL R173, [R1+0x11c] ;  /* 0x00011c0001ad7983 */ /* 0x000ea20000100800 */
[----:B---3--:R-:W-:-:S03]  /*4dc0*/  IADD3 R24, P2, R172, UR5, RZ ;  /* 0x00000005ac187c10 */ /* 0x008fc6000ff5e0ff */
[----:B------:R-:W3:Y:S01]  /*4dd0*/  LDL R172, [R1+0x124] ;  /* 0x0001240001ac7983 */ /* 0x000ee20000100800 */
[----:B------:R-:W-:-:S03]  /*4de0*/  IADD3.X R25, R186, UR7, RZ, P2, !PT ;  /* 0x00000007ba197c10 */ /* 0x000fc600097fe4ff */
[----:B------:R-:W3:Y:S04]  /*4df0*/  LDL R186, [R1+0x140] ;  /* 0x0001400001ba7983 */ /* 0x000ee80000100800 */
[----:B------:R0:W3:Y:S04]  /*4e00*/  LDG.E.U8 R177, desc[UR20][R26.64] ;  /* 0x000000141ab17981 */ /* 0x0000e8000c1e1100 */
[----:B------:R5:W3:Y:S01]  /*4e10*/  LDG.E.U8 R179, desc[UR20][R24.64] ;  /* 0x0000001418b37981 */ /* 0x000ae2000c1e1100 */
[----:B0-----:R-:W-:-:S03]  /*4e20*/  IADD3 R26, P2, R188, UR5, RZ ;  /* 0x00000005bc1a7c10 */ /* 0x001fc6000ff5e0ff */
[----:B------:R-:W3:Y:S01]  /*4e30*/  LDL R188, [R1+0x180] ;  /* 0x0001800001bc7983 */ /* 0x000ee20000100800 */
[----:B------:R-:W-:Y:S02]  /*4e40*/  IADD3.X R27, R185, UR7, RZ, P2, !PT ;  /* 0x00000007b91b7c10 */ /* 0x000fe400097fe4ff */
[----:B------:R-:W-:-:S04]  /*4e50*/  IADD3 R180, P1, R180, UR5, RZ ;  /* 0x00000005b4b47c10 */ /* 0x000fc8000ff3e0ff */
[----:B------:R-:W-:-:S05]  /*4e60*/  IADD3.X R181, R183, UR7, RZ, P1, !PT ;  /* 0x00000007b7b57c10 */ /* 0x000fca0008ffe4ff */
[----:B------:R-:W3:Y:S01]  /*4e70*/  LDG.E.U8 R180, desc[UR20][R180.64] ;  /* 0x00000014b4b47981 */ /* 0x000ee2000c1e1100 */
[----:B------:R-:W-:-:S03]  /*4e80*/  IADD3 R182, P1, R182, UR5, RZ ;  /* 0x00000005b6b67c10 */ /* 0x000fc6000ff3e0ff */
[----:B------:R0:W3:Y:S01]  /*4e90*/  LDG.E.U8 R181, desc[UR20][R26.64] ;  /* 0x000000141ab57981 */ /* 0x0000e2000c1e1100 */
[----:B-----5:R-:W-:-:S03]  /*4ea0*/  IADD3 R24, P2, R174, UR5, RZ ;  /* 0x00000005ae187c10 */ /* 0x020fc6000ff5e0ff */
[----:B------:R-:W5:Y:S01]  /*4eb0*/  LDL R174, [R1+0x1c0] ;  /* 0x0001c00001ae7983 */ /* 0x000f620000100800 */
[----:B----4-:R-:W-:-:S03]  /*4ec0*/  IADD3.X R183, R175, UR7, RZ, P1, !PT ;  /* 0x00000007afb77c10 */ /* 0x010fc60008ffe4ff */
[----:B------:R-:W4:Y:S01]  /*4ed0*/  LDL R175, [R1+0x1b4] ;  /* 0x0001b40001af7983 */ /* 0x000f220000100800 */
[----:B------:R-:W-:-:S03]  /*4ee0*/  IADD3 R184, P1, R184, UR5, RZ ;  /* 0x00000005b8b87c10 */ /* 0x000fc6000ff3e0ff */
[----:B------:R-:W4:Y:S01]  /*4ef0*/  LDG.E.U8 R182, desc[UR20][R182.64] ;  /* 0x00000014b6b67981 */ /* 0x000f22000c1e1100 */
[----:B--2---:R-:W-:-:S03]  /*4f00*/  IADD3.X R25, R173, UR7, RZ, P2, !PT ;  /* 0x00000007ad197c10 */ /* 0x004fc600097fe4ff */
[----:B------:R-:W2:Y:S01]  /*4f10*/  LDL R173, [R1+0x1bc] ;  /* 0x0001bc0001ad7983 */ /* 0x000ea20000100800 */
[----:B---3--:R-:W-:-:S03]  /*4f20*/  IADD3.X R185, R172, UR7, RZ, P1, !PT ;  /* 0x00000007acb97c10 */ /* 0x008fc60008ffe4ff */
[----:B------:R-:W3:Y:S01]  /*4f30*/  LDL R172, [R1+0x1f4] ;  /* 0x0001f40001ac7983 */ /* 0x000ee20000100800 */
[----:B0-----:R-:W-:Y:S02]  /*4f40*/  IADD3 R26, P2, R187, UR5, RZ ;  /* 0x00000005bb1a7c10 */ /* 0x001fe4000ff5e0ff */
[----:B------:R-:W-:Y:S01]  /*4f50*/  IADD3 R186, P1, R186, UR5, RZ ;  /* 0x00000005baba7c10 */ /* 0x000fe2000ff3e0ff */
[----:B------:R0:W3:Y:S01]  /*4f60*/  LDG.E.U8 R183, desc[UR20][R24.64] ;  /* 0x0000001418b77981 */ /* 0x0000e2000c1e1100 */
[----:B------:R-:W-:Y:S02]  /*4f70*/  IADD3.X R27, R195, UR7, RZ, P2, !PT ;  /* 0x00000007c31b7c10 */ /* 0x000fe400097fe4ff */
[----:B------:R-:W-:Y:S01]  /*4f80*/  IADD3.X R187, R189, UR7, RZ, P1, !PT ;  /* 0x00000007bdbb7c10 */ /* 0x000fe20008ffe4ff */
[----:B------:R-:W3:Y:S04]  /*4f90*/  LDL R195, [R1+0x234] ;  /* 0x0002340001c37983 */ /* 0x000ee80000100800 */
[----:B------:R-:W3:Y:S01]  /*4fa0*/  LDG.E.U8 R184, desc[UR20][R184.64] ;  /* 0x00000014b8b87981 */ /* 0x000ee2000c1e1100 */
[----:B0-----:R-:W-:-:S03]  /*4fb0*/  IADD3 R24, P2, R194, UR5, RZ ;  /* 0x00000005c2187c10 */ /* 0x001fc6000ff5e0ff */
[----:B------:R-:W3:Y:S01]  /*4fc0*/  LDL R194, [R1+0x200] ;  /* 0x0002000001c27983 */ /* 0x000ee20000100800 */
[----:B------:R-:W-:Y:S02]  /*4fd0*/  IADD3 R188, P1, R188, UR5, RZ ;  /* 0x00000005bcbc7c10 */ /* 0x000fe4000ff3e0ff */
[----:B------:R-:W-:Y:S01]  /*4fe0*/  IADD3.X R25, R196, UR7, RZ, P2, !PT ;  /* 0x00000007c4197c10 */ /* 0x000fe200097fe4ff */
[----:B------:R-:W3:Y:S01]  /*4ff0*/  LDG.E.U8 R186, desc[UR20][R186.64] ;  /* 0x00000014baba7981 */ /* 0x000ee2000c1e1100 */
[----:B------:R-:W-:-:S03]  /*5000*/  IADD3.X R189, R190, UR7, RZ, P1, !PT ;  /* 0x00000007bebd7c10 */ /* 0x000fc60008ffe4ff */
[----:B------:R0:W3:Y:S04]  /*5010*/  LDG.E.U8 R185, desc[UR20][R26.64] ;  /* 0x000000141ab97981 */ /* 0x0000e8000c1e1100 */
[----:B------:R-:W3:Y:S04]  /*5020*/  LDL R196, [R1+0x1fc] ;  /* 0x0001fc0001c47983 */ /* 0x000ee80000100800 */
[----:B------:R1:W3:Y:S01]  /*5030*/  LDG.E.U8 R187, desc[UR20][R24.64] ;  /* 0x0000001418bb7981 */ /* 0x0002e2000c1e1100 */
[----:B0-----:R-:W-:-:S03]  /*5040*/  IADD3 R26, P2, R191, UR5, RZ ;  /* 0x00000005bf1a7c10 */ /* 0x001fc6000ff5e0ff */
[----:B------:R-:W3:Y:S01]  /*5050*/  LDG.E.U8 R188, desc[UR20][R188.64] ;  /* 0x00000014bcbc7981 */ /* 0x000ee2000c1e1100 */
[----:B-----5:R-:W-:-:S03]  /*5060*/  IADD3 R190, P1, R174, UR5, RZ ;  /* 0x00000005aebe7c10 */ /* 0x020fc6000ff3e0ff */
[----:B------:R-:W5:Y:S01]  /*5070*/  LDL R174, [R1+0x130] ;  /* 0x0001300001ae7983 */ /* 0x000f620000100800 */
[----:B----4-:R-:W-:-:S03]  /*5080*/  IADD3.X R27, R175, UR7, RZ, P2, !PT ;  /* 0x00000007af1b7c10 */ /* 0x010fc600097fe4ff */
[----:B------:R-:W4:Y:S01]  /*5090*/  LDL R175, [R1+0x23c] ;  /* 0x00023c0001af7983 */ /* 0x000f220000100800 */
[----:B-1----:R-:W-:-:S03]  /*50a0*/  IADD3 R24, P2, R193, UR5, RZ ;  /* 0x00000005c1187c10 */ /* 0x002fc6000ff5e0ff */
[----:B------:R0:W4:Y:S01]  /*50b0*/  LDG.E.U8 R189, desc[UR20][R26.64] ;  /* 0x000000141abd7981 */ /* 0x000122000c1e1100 */
[----:B--2---:R-:W-:-:S03]  /*50c0*/  IADD3.X R191, R173, UR7, RZ, P1, !PT ;  /* 0x00000007adbf7c10 */ /* 0x004fc60008ffe4ff */
[----:B------:R-:W2:Y:S01]  /*50d0*/  LDL R173, [R1+0x150] ;  /* 0x0001500001ad7983 */ /* 0x000ea20000100800 */
[----:B---3--:R-:W-:-:S03]  /*50e0*/  IADD3.X R25, R172, UR7, RZ, P2, !PT ;  /* 0x00000007ac197c10 */ /* 0x008fc600097fe4ff */
[----:B------:R-:W3:Y:S01]  /*50f0*/  LDL R172, [R1+0x158] ;  /* 0x0001580001ac7983 */ /* 0x000ee20000100800 */
[----:B------:R-:W-:Y:S02]  /*5100*/  IADD3 R192, P1, R192, UR5, RZ ;  /* 0x00000005c0c07c10 */ /* 0x000fe4000ff3e0ff */
[----:B0-----:R-:W-:Y:S01]  /*5110*/  IADD3 R26, P2, R2, R250, RZ ;  /* 0x000000fa021a7210 */ /* 0x001fe20007f5e0ff */
[----:B------:R-:W3:Y:S01]  /*5120*/  LDG.E.U8 R190, desc[UR20][R190.64] ;  /* 0x00000014bebe7981 */ /* 0x000ee2000c1e1100 */
[----:B------:R-:W-:Y:S02]  /*5130*/  IADD3.X R193, R195, UR7, RZ, P1, !PT ;  /* 0x00000007c3c17c10 */ /* 0x000fe40008ffe4ff */
[----:B------:R-:W-:Y:S02]  /*5140*/  LEA.HI.X.SX32 R27, R250, R156, 0x1, P2 ;  /* 0x0000009cfa1b7211 */ /* 0x000fe400010f0eff */
[----:B------:R-:W-:Y:S01]  /*5150*/  IADD3 R26, P1, R26, UR5, RZ ;  /* 0x000000051a1a7c10 */ /* 0x000fe2000ff3e0ff */
[----:B------:R-:W3:Y:S01]  /*5160*/  LDG.E.U8 R192, desc[UR20][R192.64] ;  /* 0x00000014c0c07981 */ /* 0x000ee2000c1e1100 */
[----:B------:R-:W-:-:S03]  /*5170*/  IADD3 R194, P2, R194, UR5, RZ ;  /* 0x00000005c2c27c10 */ /* 0x000fc6000ff5e0ff */
[----:B------:R0:W3:Y:S01]  /*5180*/  LDG.E.U8 R191, desc[UR20][R24.64] ;  /* 0x0000001418bf7981 */ /* 0x0000e2000c1e1100 */
[----:B------:R-:W-:-:S05]  /*5190*/  IADD3.X R27, R27, UR7, RZ, P1, !PT ;  /* 0x000000071b1b7c10 */ /* 0x000fca0008ffe4ff */
[----:B------:R1:W3:Y:S01]  /*51a0*/  LDG.E.U8 R193, desc[UR20][R26.64] ;  /* 0x000000141ac17981 */ /* 0x0002e2000c1e1100 */
[----:B0-----:R-:W-:Y:S02]  /*51b0*/  IADD3 R24, P3, R197, UR5, RZ ;  /* 0x00000005c5187c10 */ /* 0x001fe4000ff7e0ff */
[----:B------:R-:W-:Y:S02]  /*51c0*/  IADD3.X R195, R196, UR7, RZ, P2, !PT ;  /* 0x00000007c4c37c10 */ /* 0x000fe400097fe4ff */
[----:B-----5:R-:W-:-:S03]  /*51d0*/  IADD3 R196, P1, R174, UR5, RZ ;  /* 0x00000005aec47c10 */ /* 0x020fc6000ff3e0ff */
[----:B------:R-:W5:Y:S04]  /*51e0*/  LDG.E.U8 R194, desc[UR20][R194.64] ;  /* 0x00000014c2c27981 */ /* 0x000f68000c1e1100 */
[----:B------:R-:W5:Y:S01]  /*51f0*/  LDL R174, [R1+0x170] ;  /* 0x0001700001ae7983 */ /* 0x000f620000100800 */
[----:B----4-:R-:W-:-:S03]  /*5200*/  IADD3.X R25, R175, UR7, RZ, P3, !PT ;  /* 0x00000007af197c10 */ /* 0x010fc60009ffe4ff */
[----:B------:R-:W4:Y:S01]  /*5210*/  LDL R175, [R1+0x164] ;  /* 0x0001640001af7983 */ /* 0x000f220000100800 */
[----:B-1----:R-:W-:-:S03]  /*5220*/  IADD3 R26, P2, R199, UR5, RZ ;  /* 0x00000005c71a7c10 */ /* 0x002fc6000ff5e0ff */
[----:B------:R3:W4:Y:S01]  /*5230*/  LDG.E.U8 R195, desc[UR20][R24.64] ;  /* 0x0000001418c37981 */ /* 0x000722000c1e1100 */
[----:B------:R-:W-:Y:S02]  /*5240*/  IADD3.X R27, R204, UR7, RZ, P2, !PT ;  /* 0x00000007cc1b7c10 */ /* 0x000fe400097fe4ff */
[----:B------:R-:W-:Y:S01]  /*5250*/  IADD3.X R197, R198, UR7, RZ, P1, !PT ;  /* 0x00000007c6c57c10 */ /* 0x000fe20008ffe4ff */
[----:B------:R-:W4:Y:S04]  /*5260*/  LDL R204, [R1+0x190] ;  /* 0x0001900001cc7983 */ /* 0x000f280000100800 */
[----:B------:R-:W4:Y:S04]  /*5270*/  LDG.E.U8 R196, desc[UR20][R196.64] ;  /* 0x00000014c4c47981 */ /* 0x000f28000c1e1100 */
[----:B------:R0:W4:Y:S01]  /*5280*/  LDG.E.U8 R197, desc[UR20][R26.64] ;  /* 0x000000141ac57981 */ /* 0x000122000c1e1100 */
[----:B--2---:R-:W-:-:S03]  /*5290*/  IADD3 R198, P1, R173, UR5, RZ ;  /* 0x00000005adc67c10 */ /* 0x004fc6000ff3e0ff */
[----:B------:R-:W2:Y:S01]  /*52a0*/  LDL R173, [R1+0x16c] ;  /* 0x00016c0001ad7983 */ /* 0x000ea20000100800 */
[----:B---3--:R-:W-:-:S03]  /*52b0*/  IADD3 R24, P2, R172, UR5, RZ ;  /* 0x00000005ac187c10 */ /* 0x008fc6000ff5e0ff */
[----:B------:R-:W3:Y:S01]  /*52c0*/  LDL R172, [R1+0x184] ;  /* 0x0001840001ac7983 */ /* 0x000ee20000100800 */
[----:B------:R-:W-:Y:S02]  /*52d0*/  IADD3.X R199, R201, UR7, RZ, P1, !PT ;  /* 0x00000007c9c77c10 */ /* 0x000fe40008ffe4ff */
[----:B------:R-:W-:Y:S02]  /*52e0*/  IADD3 R200, P1, R200, UR5, RZ ;  /* 0x00000005c8c87c10 */ /* 0x000fe4000ff3e0ff */
[----:B------:R-:W-:Y:S01]  /*52f0*/  IADD3.X R25, R206, UR7, RZ, P2, !PT ;  /* 0x00000007ce197c10 */ /* 0x000fe200097fe4ff */
[----:B------:R-:W3:Y:S01]  /*5300*/  LDG.E.U8 R198, desc[UR20][R198.64] ;  /* 0x00000014c6c67981 */ /* 0x000ee2000c1e1100 */
[----:B------:R-:W-:Y:S02]  /*5310*/  IADD3.X R201, R202, UR7, RZ, P1, !PT ;  /* 0x00000007cac97c10 */ /* 0x000fe40008ffe4ff */
[----:B0-----:R-:W-:Y:S01]  /*5320*/  IADD3 R26, P2, R203, UR5, RZ ;  /* 0x00000005cb1a7c10 */ /* 0x001fe2000ff5e0ff */
[----:B------:R-:W3:Y:S04]  /*5330*/  LDL R206, [R1+0x1a4] ;  /* 0x0001a40001ce7983 */ /* 0x000ee80000100800 */
[----:B------:R-:W3:Y:S04]  /*5340*/  LDG.E.U8 R200, desc[UR20][R200.64] ;  /* 0x00000014c8c87981 */ /* 0x000ee8000c1e1100 */
[----:B------:R0:W3:Y:S01]  /*5350*/  LDG.E.U8 R199, desc[UR20][R24.64] ;  /* 0x0000001418c77981 */ /* 0x0000e2000c1e1100 */
[----:B-----5:R-:W-:-:S03]  /*5360*/  IADD3 R202, P1, R174, UR5, RZ ;  /* 0x00000005aeca7c10 */ /* 0x020fc6000ff3e0ff */
[----:B------:R-:W5:Y:S01]  /*5370*/  LDL R174, [R1+0x1ac] ;  /* 0x0001ac0001ae7983 */ /* 0x000f620000100800 */
[----:B----4-:R-:W-:-:S03]  /*5380*/  IADD3.X R27, R175, UR7, RZ, P2, !PT ;  /* 0x00000007af1b7c10 */ /* 0x010fc600097fe4ff */
[----:B------:R-:W4:Y:S01]  /*5390*/  LDL R175, [R1+0x1d0] ;  /* 0x0001d00001af7983 */ /* 0x000f220000100800 */
[----:B0-----:R-:W-:-:S03]  /*53a0*/  IADD3 R24, P2, R205, UR5, RZ ;  /* 0x00000005cd187c10 */ /* 0x001fc6000ff5e0ff */
[----:B------:R0:W4:Y:S01]  /*53b0*/  LDG.E.U8 R201, desc[UR20][R26.64] ;  /* 0x000000141ac97981 */ /* 0x000122000c1e1100 */
[----:B--2---:R-:W-:-:S03]  /*53c0*/  IADD3.X R203, R173, UR7, RZ, P1, !PT ;  /* 0x00000007adcb7c10 */ /* 0x004fc60008ffe4ff */
[----:B------:R-:W2:Y:S01]  /*53d0*/  LDL R173, [R1+0x1d4] ;  /* 0x0001d40001ad7983 */ /* 0x000ea20000100800 */
[----:B---3--:R-:W-:Y:S02]  /*53e0*/  IADD3.X R25, R172, UR7, RZ, P2, !PT ;  /* 0x00000007ac197c10 */ /* 0x008fe400097fe4ff */
[----:B------:R-:W-:Y:S01]  /*53f0*/  IADD3 R28, P2, R228, UR5, RZ ;  /* 0x00000005e41c7c10 */ /* 0x000fe2000ff5e0ff */
[----:B------:R-:W3:Y:S01]  /*5400*/  LDL R172, [R1+0x1e0] ;  /* 0x0001e00001ac7983 */ /* 0x000ee20000100800 */
[----:B------:R-:W-:Y:S02]  /*5410*/  IADD3 R204, P1, R204, UR5, RZ ;  /* 0x00000005cccc7c10 */ /* 0x000fe4000ff3e0ff */
[----:B------:R-:W-:Y:S01]  /*5420*/  IADD3.X R29, R218, UR7, RZ, P2, !PT ;  /* 0x00000007da1d7c10 */ /* 0x000fe200097fe4ff */
[----:B------:R-:W3:Y:S04]  /*5430*/  LDG.E.U8 R202, desc[UR20][R202.64] ;  /* 0x00000014caca7981 */ /* 0x000ee8000c1e1100 */
[----:B------:R-:W3:Y:S01]  /*5440*/  LDL R218, [R1+0x1dc] ;  /* 0x0001dc0001da7983 */ /* 0x000ee20000100800 */
[----:B------:R-:W-:-:S02]  /*5450*/  IADD3.X R205, R226, UR7, RZ, P1, !PT ;  /* 0x00000007e2cd7c10 */ /* 0x000fc40008ffe4ff */
[----:B0-----:R-:W-:Y:S01]  /*5460*/  IADD3 R26, P1, R224, UR5, RZ ;  /* 0x00000005e01a7c10 */ /* 0x001fe2000ff3e0ff */
[----:B------:R-:W3:Y:S04]  /*5470*/  LDL R226, [R1+0x20c] ;  /* 0x00020c0001e27983 */ /* 0x000ee80000100800 */
[----:B------:R0:W3:Y:S01]  /*5480*/  LDG.E.U8 R203, desc[UR20][R24.64] ;  /* 0x0000001418cb7981 */ /* 0x0000e2000c1e1100 */
[----:B------:R-:W-:-:S03]  /*5490*/  IADD3.X R27, R220, UR7, RZ, P1, !PT ;  /* 0x00000007dc1b7c10 */ /* 0x000fc60008ffe4ff */
[----:B------:R-:W3:Y:S04]  /*54a0*/  LDG.E.U8 R204, desc[UR20][R204.64] ;  /* 0x00000014cccc7981 */ /* 0x000ee8000c1e1100 */
[----:B------:R-:W3:Y:S01]  /*54b0*/  LDL R220, [R1+0x1e4] ;  /* 0x0001e40001dc7983 */ /* 0x000ee20000100800 */
[----:B0-----:R-:W-:-:S03]  /*54c0*/  IADD3 R24, P2, R222, UR5, RZ ;  /* 0x00000005de187c10 */ /* 0x001fc6000ff5e0ff */
[----:B------:R-:W3:Y:S04]  /*54d0*/  LDL R222, [R1+0x1e8] ;  /* 0x0001e80001de7983 */ /* 0x000ee80000100800 */
[----:B------:R0:W3:Y:S01]  /*54e0*/  LDG.E.U8 R205, desc[UR20][R28.64] ;  /* 0x000000141ccd7981 */ /* 0x0000e2000c1e1100 */
[----:B------:R-:W-:Y:S02]  /*54f0*/  IADD3.X R25, R206, UR7, RZ, P2, !PT ;  /* 0x00000007ce197c10 */ /* 0x000fe400097fe4ff */
[----:B------:R-:W-:Y:S01]  /*5500*/  IADD3 R30, P2, R208, UR5, RZ ;  /* 0x00000005d01e7c10 */ /* 0x000fe2000ff5e0ff */
[----:B------:R-:W3:Y:S04]  /*5510*/  LDL R224, [R1+0x204] ;  /* 0x0002040001e07983 */ /* 0x000ee80000100800 */
[----:B------:R4:W3:Y:S01]  /*5520*/  LDG.E.U8 R208, desc[UR20][R24.64] ;  /* 0x0000001418d07981 */ /* 0x0008e2000c1e1100 */
[----:B0-----:R-:W-:-:S03]  /*5530*/  IADD3 R28, P1, R216, UR5, RZ ;  /* 0x00000005d81c7c10 */ /* 0x001fc6000ff3e0ff */
[----:B------:R0:W3:Y:S04]  /*5540*/  LDG.E.U8 R206, desc[UR20][R26.64] ;  /* 0x000000141ace7981 */ /* 0x0000e8000c1e1100 */
[----:B------:R-:W3:Y:S01]  /*5550*/  LDL R228, [R1+0x214] ;  /* 0x0002140001e47983 */ /* 0x000ee20000100800 */
[----:B-----5:R-:W-:-:S03]  /*5560*/  IADD3.X R29, R174, UR7, RZ, P1, !PT ;  /* 0x00000007ae1d7c10 */ /* 0x020fc60008ffe4ff */
[----:B------:R-:W5:Y:S01]  /*5570*/  LDL R174, [R1+0x1f0] ;  /* 0x0001f00001ae7983 */ /* 0x000f620000100800 */
[----:B----4-:R-:W-:-:S03]  /*5580*/  IADD3 R24, P1, R175, UR5, RZ ;  /* 0x00000005af187c10 */ /* 0x010fc6000ff3e0ff */
[----:B------:R-:W4:Y:S01]  /*5590*/  LDL R175, [R1+0x1ec] ;  /* 0x0001ec0001af7983 */ /* 0x000f220000100800 */
[----:B0-----:R-:W-:Y:S02]  /*55a0*/  IADD3 R26, P3, R214, UR5, RZ ;  /* 0x00000005d61a7c10 */ /* 0x001fe4000ff7e0ff */
[----:B------:R-:W-:Y:S02]  /*55b0*/  IADD3.X R25, R212, UR7, RZ, P1, !PT ;  /* 0x00000007d4197c10 */ /* 0x000fe40008ffe4ff */
[----:B------:R-:W-:Y:S02]  /*55c0*/  IADD3.X R31, R210, UR7, RZ, P2, !PT ;  /* 0x00000007d21f7c10 */ /* 0x000fe400097fe4ff */
[----:B------:R-:W4:Y:S04]  /*55d0*/  LDG.E.U8 R210, desc[UR20][R28.64] ;  /* 0x000000141cd27981 */ /* 0x000f28000c1e1100 */
[----:B------:R-:W4:Y:S04]  /*55e0*/  LDG.E.U8 R212, desc[UR20][R30.64] ;  /* 0x000000141ed47981 */ /* 0x000f28000c1e1100 */
[----:B------:R-:W4:Y:S01]  /*55f0*/  LDG.E.U8 R214, desc[UR20][R24.64] ;  /* 0x0000001418d67981 */ /* 0x000f22000c1e1100 */
[----:B--2---:R-:W-:-:S02]  /*5600*/  IADD3.X R27, R173, UR7, RZ, P3, !PT ;  /* 0x00000007ad1b7c10 */ /* 0x004fc40009ffe4ff */
[----:B---3--:R-:W-:-:S03]  /*5610*/  IADD3 R172, P1, R172, UR5, RZ ;  /* 0x00000005acac7c10 */ /* 0x008fc6000ff3e0ff */
[----:B------:R-:W2:Y:S01]  /*5620*/  LDG.E.U8 R216, desc[UR20][R26.64] ;  /* 0x000000141ad87981 */ /* 0x000ea2000c1e1100 */
[----:B------:R-:W-:-:S05]  /*5630*/  IADD3.X R173, R218, UR7, RZ, P1, !PT ;  /* 0x00000007daad7c10 */ /* 0x000fca0008ffe4ff */
[----:B------:R0:W3:Y:S02]  /*5640*/  LDG.E.U8 R218, desc[UR20][R172.64] ;  /* 0x00000014acda7981 */ /* 0x0000e4000c1e1100 */
[----:B0-----:R-:W-:-:S04]  /*5650*/  IADD3 R172, P1, R222, UR5, RZ ;  /* 0x00000005deac7c10 */ /* 0x001fc8000ff3e0ff */
[----:B------:R-:W-:-:S05]  /*5660*/  IADD3.X R173, R220, UR7, RZ, P1, !PT ;  /* 0x00000007dcad7c10 */ /* 0x000fca0008ffe4ff */
[----:B------:R5:W3:Y:S02]  /*5670*/  LDG.E.U8 R220, desc[UR20][R172.64] ;  /* 0x00000014acdc7981 */ /* 0x000ae4000c1e1100 */
[----:B-----5:R-:W-:Y:S02]  /*5680*/  IADD3 R172, P1, R174, UR5, RZ ;  /* 0x00000005aeac7c10 */ /* 0x020fe4000ff3e0ff */
[----:B------:R-:W5:Y:S02]  /*5690*/  LDL R174, [R1+0x220] ;  /* 0x0002200001ae7983 */ /* 0x000f640000100800 */
[----:B----4-:R-:W-:Y:S02]  /*56a0*/  IADD3.X R173, R175, UR7, RZ, P1, !PT ;  /* 0x00000007afad7c10 */ /* 0x010fe40008ffe4ff */
[----:B------:R-:W4:Y:S04]  /*56b0*/  LDL R175, [R1+0x21c] ;  /* 0x00021c0001af7983 */ /* 0x000f280000100800 */
[----:B------:R0:W3:Y:S02]  /*56c0*/  LDG.E.U8 R222, desc[UR20][R172.64] ;  /* 0x00000014acde7981 */ /* 0x0000e4000c1e1100 */
[----:B0-----:R-:W-:-:S02]  /*56d0*/  IADD3 R172, P1, R232, UR5, RZ ;  /* 0x00000005e8ac7c10 */ /* 0x001fc4000ff3e0ff */
[----:B------:R-:W2:Y:S02]  /*56e0*/  LDL R232, [R1+0x224] ;  /* 0x0002240001e87983 */ /* 0x000ea40000100800 */
[----:B------:R-:W-:-:S05]  /*56f0*/  IADD3.X R173, R224, UR7, RZ, P1, !PT ;  /* 0x00000007e0ad7c10 */ /* 0x000fca0008ffe4ff */
[----:B------:R0:W3:Y:S02]  /*5700*/  LDG.E.U8 R224, desc[UR20][R172.64] ;  /* 0x00000014ace07981 */ /* 0x0000e4000c1e1100 */
[----:B0-----:R-:W-:Y:S02]  /*5710*/  IADD3 R172, P1, R234, UR5, RZ ;  /* 0x00000005eaac7c10 */ /* 0x001fe4000ff3e0ff */
[----:B------:R-:W3:Y:S02]  /*5720*/  LDL R234, [R1+0x22c] ;  /* 0x00022c0001ea7983 */ /* 0x000ee40000100800 */
        /* <DEDUP_REMOVED lines=9> */
[----:B------:R0:W4:Y:S02]  /*57c0*/  LDG.E.U8 R230, desc[UR20][R172.64] ;  /* 0x00000014ace67981 */ /* 0x000124000c1e1100 */
[----:B0-----:R-:W-:-:S02]  /*57d0*/  IADD3 R172, P1, R238, UR5, RZ ;  /* 0x00000005eeac7c10 */ /* 0x001fc4000ff3e0ff */
[----:B------:R-:W4:Y:S02]  /*57e0*/  LDL R238, [R1+0x24c] ;  /* 0x00024c0001ee7983 */ /* 0x000f240000100800 */
[----:B--2---:R-:W-:-:S05]  /*57f0*/  IADD3.X R173, R232, UR7, RZ, P1, !PT ;  /* 0x00000007e8ad7c10 */ /* 0x004fca0008ffe4ff */
[----:B------:R0:W2:Y:S02]  /*5800*/  LDG.E.U8 R232, desc[UR20][R172.64] ;  /* 0x00000014ace87981 */ /* 0x0000a4000c1e1100 */
[----:B0-----:R-:W-:-:S04]  /*5810*/  IADD3 R172, P1, R236, UR5, RZ ;  /* 0x00000005ecac7c10 */ /* 0x001fc8000ff3e0ff */
[----:B---3--:R-:W-:-:S05]  /*5820*/  IADD3.X R173, R234, UR7, RZ, P1, !PT ;  /* 0x00000007eaad7c10 */ /* 0x008fca0008ffe4ff */
[----:B------:R5:W3:Y:S02]  /*5830*/  LDG.E.U8 R234, desc[UR20][R172.64] ;  /* 0x00000014acea7981 */ /* 0x000ae4000c1e1100 */
[----:B-----5:R-:W-:Y:S02]  /*5840*/  IADD3 R172, P1, R174, UR5, RZ ;  /* 0x00000005aeac7c10 */ /* 0x020fe4000ff3e0ff */
[----:B------:R-:W5:Y:S02]  /*5850*/  LDL R174, [R1+0x270] ;  /* 0x0002700001ae7983 */ /* 0x000f640000100800 */
[----:B----4-:R-:W-:Y:S02]  /*5860*/  IADD3.X R173, R175, UR7, RZ, P1, !PT ;  /* 0x00000007afad7c10 */ /* 0x010fe40008ffe4ff */
[----:B------:R-:W4:Y:S04]  /*5870*/  LDL R175, [R1+0x26c] ;  /* 0x00026c0001af7983 */ /* 0x000f280000100800 */
[----:B------:R0:W2:Y:S04]  /*5880*/  LDG.E.U8 R236, desc[UR20][R172.64] ;  /* 0x00000014acec7981 */ /* 0x0000a8000c1e1100 */
[----:B------:R-:W0:Y:S01]  /*5890*/  LDL R173, [R1+0x250] ;  /* 0x0002500001ad7983 */ /* 0x000e220000100800 */
[----:B------:R-:W-:Y:S01]  /*58a0*/  WARPGROUP.ARRIVE ;  /* 0x00000000000079c5 */ /* 0x000fe20000000000 */
[----:B------:R-:W-:Y:S01]  /*58b0*/  UMOV UR28, UR8 ;  /* 0x00000008001c7c82 */ /* 0x000fe20008000000 */
[----:B------:R-:W-:Y:S01]  /*58c0*/  UMOV UR29, 0x80000020 ;  /* 0x80000020001d7882 */ /* 0x000fe20000000000 */
[----:B------:R-:W-:Y:S01]  /*58d0*/  UMOV UR30, UR10 ;  /* 0x0000000a001e7c82 */ /* 0x000fe20008000000 */
[----:B------:R-:W-:-:S02]  /*58e0*/  UMOV UR31, 0x80000020 ;  /* 0x80000020001f7882 */ /* 0x000fc40000000000 */
[----:B------:R-:W-:-:S12]  /*58f0*/  QGMMA.64x128x32.F32.E4M3.E4M3 R24, gdesc[UR28], RZ, !UPT ;  /* 0x01e000001c1879f3 */ /* 0x000fd8000c7008ff */
[----:B------:R-:W-:Y:S01]  /*5900*/  QGMMA.64x128x32.F32.E4M3.E4M3 R24, gdesc[UR12], R24, gsb0 ;  /* 0x01e000000c1879f3 */ /* 0x000fe20008000818 */
[----:B0-----:R-:W-:-:S04]  /*5910*/  IADD3 R172, P1, R173, UR5, RZ ;  /* 0x00000005adac7c10 */ /* 0x001fc8000ff3e0ff */
[----:B------:R-:W-:-:S05]  /*5920*/  IADD3.X R173, R238, UR7, RZ, P1, !PT ;  /* 0x00000007eead7c10 */ /* 0x000fca0008ffe4ff */
[----:B------:R0:W3:Y:S02]  /*5930*/  LDG.E.U8 R238, desc[UR20][R172.64] ;  /* 0x00000014acee7981 */ /* 0x0000e4000c1e1100 */
[----:B0-----:R-:W-:Y:S02]  /*5940*/  IADD3 R172, P1, R252, UR5, RZ ;  /* 0x00000005fcac7c10 */ /* 0x001fe4000ff3e0ff */
[----:B------:R-:W0:Y:S02]  /*5950*/  LDC R252, c[0x0][0x268] ;  /* 0x00009a00fffc7b82 */ /* 0x000e240000000800 */
[----:B------:R-:W-:-:S05]  /*5960*/  IADD3.X R173, R240, UR7, RZ, P1, !PT ;  /* 0x00000007f0ad7c10 */ /* 0x000fca0008ffe4ff */
[----:B------:R1:W3:Y:S02]  /*5970*/  LDG.E.U8 R240, desc[UR20][R172.64] ;  /* 0x00000014acf07981 */ /* 0x0002e4000c1e1100 */
[----:B-1----:R-:W-:-:S04]  /*5980*/  IADD3 R172, P1, R248, UR5, RZ ;  /* 0x00000005f8ac7c10 */ /* 0x002fc8000ff3e0ff */
[----:B------:R-:W-:-:S05]  /*5990*/  IADD3.X R173, R242, UR7, RZ, P1, !PT ;  /* 0x00000007f2ad7c10 */ /* 0x000fca0008ffe4ff */
[----:B------:R1:W3:Y:S02]  /*59a0*/  LDG.E.U8 R242, desc[UR20][R172.64] ;  /* 0x00000014acf27981 */ /* 0x0002e4000c1e1100 */
[----:B-1----:R-:W-:-:S04]  /*59b0*/  IADD3 R172, P1, R246, UR5, RZ ;  /* 0x00000005f6ac7c10 */ /* 0x002fc8000ff3e0ff */
[----:B------:R-:W-:-:S05]  /*59c0*/  IADD3.X R173, R244, UR7, RZ, P1, !PT ;  /* 0x00000007f4ad7c10 */ /* 0x000fca0008ffe4ff */
[----:B------:R5:W3:Y:S02]  /*59d0*/  LDG.E.U8 R244, desc[UR20][R172.64] ;  /* 0x00000014acf47981 */ /* 0x000ae4000c1e1100 */
[----:B-----5:R-:W-:-:S04]  /*59e0*/  IADD3 R172, P1, R174, UR5, RZ ;  /* 0x00000005aeac7c10 */ /* 0x020fc8000ff3e0ff */
[----:B----4-:R-:W-:Y:S02]  /*59f0*/  IADD3.X R173, R175, UR7, RZ, P1, !PT ;  /* 0x00000007afad7c10 */ /* 0x010fe40008ffe4ff */
[----:B------:R-:W1:Y:S01]  /*5a00*/  LDC R175, c[0x0][0x268] ;  /* 0x00009a00ffaf7b82 */ /* 0x000e620000000800 */
[----:B------:R-:W-:Y:S02]  /*5a10*/  IMAD.SHL.U32 R174, R250, 0x2, RZ ;  /* 0x00000002faae7824 */ /* 0x000fe400078e00ff */
[----:B------:R4:W5:Y:S01]  /*5a20*/  LDG.E.U8 R246, desc[UR20][R172.64] ;  /* 0x00000014acf67981 */ /* 0x000962000c1e1100 */
[----:B-1----:R-:W-:-:S05]  /*5a30*/  IMAD.SHL.U32 R175, R175, 0x2, RZ ;  /* 0x00000002afaf7824 */ /* 0x002fca00078e00ff */
[----:B------:R-:W-:Y:S02]  /*5a40*/  IADD3 RZ, P2, R175, R2, RZ ;  /* 0x00000002afff7210 */ /* 0x000fe40007f5e0ff */
[----:B------:R-:W1:Y:S01]  /*5a50*/  LDC R175, c[0x0][0x268] ;  /* 0x00009a00ffaf7b82 */ /* 0x000e620000000800 */
[----:B------:R-:W-:-:S05]  /*5a60*/  IMAD.IADD R174, R174, 0x1, R2 ;  /* 0x00000001aeae7824 */ /* 0x000fca00078e0202 */
[----:B----4-:R-:W-:Y:S01]  /*5a70*/  IADD3 R172, P1, R174, UR5, RZ ;  /* 0x00000005aeac7c10 */ /* 0x010fe2000ff3e0ff */
[----:B-1----:R-:W-:-:S05]  /*5a80*/  IMAD.SHL.U32 R175, R175, 0x2, RZ ;  /* 0x00000002afaf7824 */ /* 0x002fca00078e00ff */
[----:B------:R-:W-:-:S04]  /*5a90*/  LEA.HI.X.SX32 R175, R175, R156, 0x1, P2 ;  /* 0x0000009cafaf7211 */ /* 0x000fc800010f0eff */
[----:B------:R-:W-:Y:S02]  /*5aa0*/  IADD3.X R173, R175, UR7, RZ, P1, !PT ;  /* 0x00000007afad7c10 */ /* 0x000fe40008ffe4ff */
[----:B------:R-:W1:Y:S01]  /*5ab0*/  LDC R175, c[0x0][0x268] ;  /* 0x00009a00ffaf7b82 */ /* 0x000e620000000800 */
[----:B0-----:R-:W-:Y:S02]  /*5ac0*/  IMAD.SHL.U32 R252, R252, 0x4, RZ ;  /* 0x00000004fcfc7824 */ /* 0x001fe400078e00ff */
[----:B------:R-:W-:Y:S01]  /*5ad0*/  IMAD R174, R250, 0x3, RZ ;  /* 0x00000003faae7824 */ /* 0x000fe200078e02ff */
[----:B------:R0:W4:Y:S01]  /*5ae0*/  LDG.E.U8 R248, desc[UR20][R172.64] ;  /* 0x00000014acf87981 */ /* 0x000122000c1e1100 */
[----:B-1----:R-:W-:-:S05]  /*5af0*/  IMAD R175, R175, 0x3, RZ ;  /* 0x00000003afaf7824 */ /* 0x002fca00078e02ff */
[----:B------:R-:W-:Y:S02]  /*5b00*/  IADD3 RZ, P2, R175, R2, RZ ;  /* 0x00000002afff7210 */ /* 0x000fe40007f5e0ff */
[----:B------:R-:W1:Y:S01]  /*5b10*/  LDC R175, c[0x0][0x268] ;  /* 0x00009a00ffaf7b82 */ /* 0x000e620000000800 */
[----:B------:R-:W-:Y:S02]  /*5b20*/  IMAD.IADD R174, R174, 0x1, R2 ;  /* 0x00000001aeae7824 */ /* 0x000fe400078e0202 */
[----:B-1----:R-:W-:-:S05]  /*5b30*/  IMAD R175, R175, 0x3, RZ ;  /* 0x00000003afaf7824 */ /* 0x002fca00078e02ff */
[----:B------:R-:W-:Y:S02]  /*5b40*/  LEA.HI.X.SX32 R175, R175, R156, 0x1, P2 ;  /* 0x0000009cafaf7211 */ /* 0x000fe400010f0eff */
[----:B------:R-:W-:Y:S02]  /*5b50*/  IADD3 RZ, P2, R252, R2, RZ ;  /* 0x00000002fcff7210 */ /* 0x000fe40007f5e0ff */
[----:B------:R-:W1:Y:S01]  /*5b60*/  LDC R252, c[0x0][0x268] ;  /* 0x00009a00fffc7b82 */ /* 0x000e620000000800 */
[----:B0-----:R-:W-:Y:S01]  /*5b70*/  IADD3 R172, P1, R174, UR5, RZ ;  /* 0x00000005aeac7c10 */ /* 0x001fe2000ff3e0ff */
[----:B------:R-:W-:-:S04]  /*5b80*/  IMAD.SHL.U32 R174, R250, 0x4, RZ ;  /* 0x00000004faae7824 */ /* 0x000fc800078e00ff */
[----:B------:R-:W-:Y:S01]  /*5b90*/  IMAD.IADD R174, R174, 0x1, R2 ;  /* 0x00000001aeae7824 */ /* 0x000fe200078e0202 */
[----:B------:R-:W-:-:S04]  /*5ba0*/  IADD3.X R173, R175, UR7, RZ, P1, !PT ;  /* 0x00000007afad7c10 */ /* 0x000fc80008ffe4ff */
[----:B------:R-:W-:Y:S01]  /*5bb0*/  IADD3 R174, P1, R174, UR5, RZ ;  /* 0x00000005aeae7c10 */ /* 0x000fe2000ff3e0ff */
[----:B------:R0:W3:Y:S02]  /*5bc0*/  LDG.E.U8 R250, desc[UR20][R172.64] ;  /* 0x00000014acfa7981 */ /* 0x0000e4000c1e1100 */
[----:B0-----:R-:W0:Y:S01]  /*5bd0*/  LDC R173, c[0x0][0x268] ;  /* 0x00009a00ffad7b82 */ /* 0x001e220000000800 */
[----:B-1----:R-:W-:-:S05]  /*5be0*/  IMAD.SHL.U32 R252, R252, 0x4, RZ ;  /* 0x00000004fcfc7824 */ /* 0x002fca00078e00ff */
[----:B------:R-:W-:-:S04]  /*5bf0*/  LEA.HI.X.SX32 R252, R252, R156, 0x1, P2 ;  /* 0x0000009cfcfc7211 */ /* 0x000fc800010f0eff */
[----:B------:R-:W-:-:S05]  /*5c00*/  IADD3.X R175, R252, UR7, RZ, P1, !PT ;  /* 0x00000007fcaf7c10 */ /* 0x000fca0008ffe4ff */
[----:B------:R1:W5:Y:S02]  /*5c10*/  LDG.E.U8 R252, desc[UR20][R174.64] ;  /* 0x00000014aefc7981 */ /* 0x000364000c1e1100 */
[----:B-1----:R-:W1:Y:S02]  /*5c20*/  LDC R175, c[0x0][0x268] ;  /* 0x00009a00ffaf7b82 */ /* 0x002e640000000800 */
[----:B-1----:R-:W-:-:S05]  /*5c30*/  IMAD R175, R175, 0x5, RZ ;  /* 0x00000005afaf7824 */ /* 0x002fca00078e02ff */
[----:B------:R-:W-:Y:S02]  /*5c40*/  IADD3 RZ, P2, R175, R2, RZ ;  /* 0x00000002afff7210 */ /* 0x000fe40007f5e0ff */
[----:B------:R-:W1:Y:S01]  /*5c50*/  LDC R175, c[0x0][0x268] ;  /* 0x00009a00ffaf7b82 */ /* 0x000e620000000800 */
[----:B0-----:R-:W-:-:S04]  /*5c60*/  IMAD R172, R173, 0x5, RZ ;  /* 0x00000005adac7824 */ /* 0x001fc800078e02ff */
[----:B------:R-:W-:Y:S02]  /*5c70*/  IMAD.IADD R172, R172, 0x1, R2 ;  /* 0x00000001acac7824 */ /* 0x000fe400078e0202 */
[----:B------:R-:W-:-:S03]  /*5c80*/  IMAD R174, R173, 0x6, RZ ;  /* 0x00000006adae7824 */ /* 0x000fc600078e02ff */
[----:B------:R-:W-:Y:S01]  /*5c90*/  IADD3 R172, P1, R172, UR5, RZ ;  /* 0x00000005acac7c10 */ /* 0x000fe2000ff3e0ff */
[----:B-1----:R-:W-:-:S05]  /*5ca0*/  IMAD R175, R175, 0x5, RZ ;  /* 0x00000005afaf7824 */ /* 0x002fca00078e02ff */
[----:B------:R-:W-:-:S04]  /*5cb0*/  LEA.HI.X.SX32 R175, R175, R156, 0x1, P2 ;  /* 0x0000009cafaf7211 */ /* 0x000fc800010f0eff */
[----:B------:R-:W-:Y:S02]  /*5cc0*/  IADD3.X R173, R175, UR7, RZ, P1, !PT ;  /* 0x00000007afad7c10 */ /* 0x000fe40008ffe4ff */
[----:B------:R-:W0:Y:S01]  /*5cd0*/  LDC R175, c[0x0][0x268] ;  /* 0x00009a00ffaf7b82 */ /* 0x000e220000000800 */
[----:B------:R-:W-:Y:S01]  /*5ce0*/  IMAD.IADD R174, R174, 0x1, R2 ;  /* 0x00000001aeae7824 */ /* 0x000fe200078e0202 */
[----:B------:R-:W-:Y:S02]  /*5cf0*/  WARPGROUP.DEPBAR.LE gsb0, 0x0 ;  /* 0x00008000000079c5 */ /* 0x000fe40000010000 */
[----:B------:R1:W5:Y:S01]  /*5d00*/  LDG.E.U8 R172, desc[UR20][R172.64] ;  /* 0x00000014acac7981 */ /* 0x000362000c1e1100 */
[----:B0-----:R-:W-:-:S05]  /*5d10*/  IMAD R175, R175, 0x6, RZ ;  /* 0x00000006afaf7824 */ /* 0x001fca00078e02ff */
[----:B------:R-:W-:Y:S02]  /*5d20*/  IADD3 RZ, P2, R175, R2, RZ ;  /* 0x00000002afff7210 */ /* 0x000fe40007f5e0ff */
[----:B------:R-:W0:Y:S01]  /*5d30*/  LDC R175, c[0x0][0x268] ;  /* 0x00009a00ffaf7b82 */ /* 0x000e220000000800 */
[----:B------:R-:W-:Y:S01]  /*5d40*/  IADD3 R174, P1, R174, UR5, RZ ;  /* 0x00000005aeae7c10 */ /* 0x000fe2000ff3e0ff */
[----:B0-----:R-:W-:-:S05]  /*5d50*/  IMAD R175, R175, 0x6, RZ ;  /* 0x00000006afaf7824 */ /* 0x001fca00078e02ff */
[----:B------:R-:W-:-:S04]  /*5d60*/  LEA.HI.X.SX32 R175, R175, R156, 0x1, P2 ;  /* 0x0000009cafaf7211 */ /* 0x000fc800010f0eff */
[----:B------:R-:W-:-:S05]  /*5d70*/  IADD3.X R175, R175, UR7, RZ, P1, !PT ;  /* 0x00000007afaf7c10 */ /* 0x000fca0008ffe4ff */
[----:B------:R0:W5:Y:S01]  /*5d80*/  LDG.E.U8 R174, desc[UR20][R174.64] ;  /* 0x00000014aeae7981 */ /* 0x000162000c1e1100 */
[----:B------:R-:W-:Y:S06]  /*5d90*/  BAR.SYNC.DEFER_BLOCKING 0x0 ;  /* 0x0000000000007b1d */ /* 0x000fec0000010000 */
[----:B------:R-:W-:Y:S04]  /*5da0*/  STS.U8 [R160+UR16], R164 ;  /* 0x000000a4a0007988 */ /* 0x000fe80008000010 */
        /* <DEDUP_REMOVED lines=8> */
[----:B------:R-:W-:Y:S01]  /*5e30*/  STS.U8 [R161+UR16+0x480], R167 ;  /* 0x000480a7a1007988 */ /* 0x000fe20008000010 */
[----:B--2---:R-:W-:-:S03]  /*5e40*/  FMUL R160, R26, UR24 ;  /* 0x000000181aa07c20 */ /* 0x004fc60008400000 */
[----:B------:R-:W-:Y:S04]  /*5e50*/  STS.U8 [R161+UR16+0x880], R179 ;  /* 0x000880b3a1007988 */ /* 0x000fe80008000010 */
[----:B------:R-:W-:Y:S04]  /*5e60*/  STS.U8 [R161+UR16+0xc80], R186 ;  /* 0x000c80baa1007988 */ /* 0x000fe80008000010 */
[----:B------:R-:W-:Y:S04]  /*5e70*/  STS.U8 [R161+UR16+0x1080], R188 ;  /* 0x001080bca1007988 */ /* 0x000fe80008000010 */
[----:B------:R-:W-:Y:S04]  /*5e80*/  STS.U8 [R161+UR16+0x1480], R190 ;  /* 0x001480bea1007988 */ /* 0x000fe80008000010 */
[----:B------:R-:W-:Y:S04]  /*5e90*/  STS.U8 [R161+UR16+0x1880], R194 ;  /* 0x001880c2a1007988 */ /* 0x000fe80008000010 */
[----:B------:R2:W-:Y:S02]  /*5ea0*/  STS.U8 [R161+UR16+0x1c80], R195 ;  /* 0x001c80c3a1007988 */ /* 0x0005e40008000010 */
[----:B--2---:R-:W-:-:S05]  /*5eb0*/  FMUL R161, R27, UR24 ;  /* 0x000000181ba17c20 */ /* 0x004fca0008400000 */
[----:B------:R-:W-:Y:S01]  /*5ec0*/  FMNMX R160, R160, R161, !PT ;  /* 0x000000a1a0a07209 */ /* 0x000fe20007800000 */
[----:B------:R-:W-:-:S05]  /*5ed0*/  FMUL R161, R30, UR24 ;  /* 0x000000181ea17c20 */ /* 0x000fca0008400000 */
        /* <DEDUP_REMOVED lines=57> */
[----:B------:R-:W-:Y:S01]  /*6270*/  FMUL R160, R87, UR24 ;  /* 0x0000001857a07c20 */ /* 0x000fe20008400000 */
[----:B------:R-:W-:-:S04]  /*6280*/  FMUL R164, R24, UR24 ;  /* 0x0000001818a47c20 */ /* 0x000fc80008400000 */
[----:B------:R-:W-:Y:S01]  /*6290*/  FMNMX R161, R160, R161, !PT ;  /* 0x000000a1a0a17209 */ /* 0x000fe20007800000 */
[----:B------:R-:W-:Y:S01]  /*62a0*/  FMUL R160, R25, UR24 ;  /* 0x0000001819a07c20 */ /* 0x000fe20008400000 */
[----:B------:R-:W-:-:S04]  /*62b0*/  FMUL R166, R28, UR24 ;  /* 0x000000181ca67c20 */ /* 0x000fc80008400000 */
[----:B------:R-:W-:Y:S02]  /*62c0*/  FMNMX R164, R164, R160, !PT ;  /* 0x000000a0a4a47209 */ /* 0x000fe40007800000 */
[----:B------:R-:W2:Y:S02]  /*62d0*/  SHFL.BFLY PT, R160, R161, 0x2, 0x1f ;  /* 0x0c401f00a1a07f89 */ /* 0x000ea400000e0000 */
[----:B------:R-:W-:Y:S01]  /*62e0*/  FMNMX R164, R166, R164, !PT ;  /* 0x000000a4a6a47209 */ /* 0x000fe20007800000 */
[----:B------:R-:W-:-:S05]  /*62f0*/  FMUL R166, R29, UR24 ;  /* 0x000000181da67c20 */ /* 0x000fca0008400000 */
[----:B------:R-:W-:Y:S01]  /*6300*/  FMNMX R164, R166, R164, !PT ;  /* 0x000000a4a6a47209 */ /* 0x000fe20007800000 */
[----:B------:R-:W-:-:S05]  /*6310*/  FMUL R166, R32, UR24 ;  /* 0x0000001820a67c20 */ /* 0x000fca0008400000 */
[----:B------:R-:W-:Y:S01]  /*6320*/  FMNMX R164, R166, R164, !PT ;  /* 0x000000a4a6a47209 */ /* 0x000fe20007800000 */
[----:B------:R-:W-:-:S05]  /*6330*/  FMUL R166, R33, UR24 ;  /* 0x0000001821a67c20 */ /* 0x000fca0008400000 */
[----:B------:R-:W-:Y:S02]  /*6340*/  FMNMX R164, R166, R164, !PT ;  /* 0x000000a4a6a47209 */ /* 0x000fe40007800000 */
[----:B--2---:R-:W-:Y:S01]  /*6350*/  FMNMX R160, R161, R160, !PT ;  /* 0x000000a0a1a07209 */ /* 0x004fe20007800000 */
        /* <DEDUP_REMOVED lines=12> */
[----:B------:R-:W-:-:S03]  /*6420*/  FMUL R161, R45, UR24 ;  /* 0x000000182da17c20 */ /* 0x000fc60008400000 */
[----:B------:R-:W-:Y:S02]  /*6430*/  FMNMX R160, R160, R157, !PT ;  /* 0x0000009da0a07209 */ /* 0x000fe40007800000 */
[----:B------:R-:W-:Y:S01]  /*6440*/  FMNMX R164, R161, R164, !PT ;  /* 0x000000a4a1a47209 */ /* 0x000fe20007800000 */
[----:B------:R-:W-:Y:S02]  /*6450*/  FMUL R161, R48, UR24 ;  /* 0x0000001830a17c20 */ /* 0x000fe40008400000 */
[----:B------:R-:W-:-:S03]  /*6460*/  FFMA R166, R26, UR24, -R160 ;  /* 0x000000181aa67c23 */ /* 0x000fc600080008a0 */
[----:B------:R-:W-:Y:S01]  /*6470*/  FMNMX R26, R161, R164, !PT ;  /* 0x000000a4a11a7209 */ /* 0x000fe20007800000 */
[----:B------:R-:W-:Y:S01]  /*6480*/  FMUL R164, R49, UR24 ;  /* 0x0000001831a47c20 */ /* 0x000fe20008400000 */
[----:B------:R-:W-:-:S04]  /*6490*/  FFMA R27, R27, UR24, -R160 ;  /* 0x000000181b1b7c23 */ /* 0x000fc800080008a0 */
[----:B------:R-:W-:Y:S01]  /*64a0*/  FMNMX R26, R164, R26, !PT ;  /* 0x0000001aa41a7209 */ /* 0x000fe20007800000 */
[----:B------:R-:W-:Y:S01]  /*64b0*/  FMUL R164, R27, 1.4426950216293334961 ;  /* 0x3fb8aa3b1ba47820 */ /* 0x000fe20000400000 */
        /* <DEDUP_REMOVED lines=13> */
[--C-:B------:R-:W-:Y:S01]  /*6590*/  FFMA R30, R30, UR24, -R160.reuse ;  /* 0x000000181e1e7c23 */ /* 0x100fe200080008a0 */
[----:B------:R-:W-:-:S03]  /*65a0*/  FFMA R31, R31, UR24, -R160 ;  /* 0x000000181f1f7c23 */ /* 0x000fc600080008a0 */
[----:B------:R-:W-:Y:S01]  /*65b0*/  FMNMX R26, R27, R26, !PT ;  /* 0x0000001a1b1a7209 */ /* 0x000fe20007800000 */
[----:B------:R-:W-:Y:S01]  /*65c0*/  FMUL R27, R65, UR24 ;  /* 0x00000018411b7c20 */ /* 0x000fe20008400000 */
[----:B------:R-:W-:Y:S01]  /*65d0*/  FMUL R30, R30, 1.4426950216293334961 ;  /* 0x3fb8aa3b1e1e7820 */ /* 0x000fe20000400000 */
[----:B------:R-:W-:Y:S01]  /*65e0*/  FMUL R161, R166, 1.4426950216293334961 ;  /* 0x3fb8aa3ba6a17820 */ /* 0x000fe20000400000 */
[----:B------:R-:W-:Y:S02]  /*65f0*/  FMUL R31, R31, 1.4426950216293334961 ;  /* 0x3fb8aa3b1f1f7820 */ /* 0x000fe40000400000 */
[----:B------:R-:W-:Y:S01]  /*6600*/  FMNMX R26, R27, R26, !PT ;  /* 0x0000001a1b1a7209 */ /* 0x000fe20007800000 */
[----:B------:R2:W-:Y:S01]  /*6610*/  MUFU.EX2 R166, R30 ;  /* 0x0000001e00a67308 */ /* 0x0005e20000000800 */
[----:B------:R-:W-:Y:S01]  /*6620*/  FMUL R27, R68, UR24 ;  /* 0x00000018441b7c20 */ /* 0x000fe20008400000 */
[----:B--2---:R-:W-:-:S06]  /*6630*/  FFMA R30, R42, UR24, -R160 ;  /* 0x000000182a1e7c23 */ /* 0x004fcc00080008a0 */
[----:B------:R2:W4:Y:S01]  /*6640*/  MUFU.EX2 R167, R31 ;  /* 0x0000001f00a77308 */ /* 0x0005220000000800 */
[----:B------:R-:W-:Y:S01]  /*6650*/  FMNMX R26, R27, R26, !PT ;  /* 0x0000001a1b1a7209 */ /* 0x000fe20007800000 */
[----:B------:R-:W-:Y:S01]  /*6660*/  FMUL R27, R69, UR24 ;  /* 0x00000018451b7c20 */ /* 0x000fe20008400000 */
[----:B--2---:R-:W-:Y:S01]  /*6670*/  FMUL R31, R30, 1.4426950216293334961 ;  /* 0x3fb8aa3b1e1f7820 */ /* 0x004fe20000400000 */
[----:B------:R-:W-:-:S03]  /*6680*/  FFMA R30, R43, UR24, -R160 ;  /* 0x000000182b1e7c23 */ /* 0x000fc600080008a0 */
[----:B------:R-:W-:Y:S01]  /*6690*/  FMNMX R26, R27, R26, !PT ;  /* 0x0000001a1b1a7209 */ /* 0x000fe20007800000 */
[----:B------:R2:W-:Y:S01]  /*66a0*/  MUFU.EX2 R43, R31 ;  /* 0x0000001f002b7308 */ /* 0x0005e20000000800 */
[----:B------:R-:W-:Y:S01]  /*66b0*/  FMUL R27, R72, UR24 ;  /* 0x00000018481b7c20 */ /* 0x000fe20008400000 */
[----:B--2---:R-:W-:Y:S01]  /*66c0*/  FMUL R31, R30, 1.4426950216293334961 ;  /* 0x3fb8aa3b1e1f7820 */ /* 0x004fe20000400000 */
[----:B------:R-:W-:-:S05]  /*66d0*/  FFMA R30, R46, UR24, -R160 ;  /* 0x000000182e1e7c23 */ /* 0x000fca00080008a0 */
[----:B------:R2:W-:Y:S01]  /*66e0*/  MUFU.EX2 R46, R31 ;  /* 0x0000001f002e7308 */ /* 0x0005e20000000800 */
[----:B------:R-:W-:Y:S01]  /*66f0*/  FMNMX R26, R27, R26, !PT ;  /* 0x0000001a1b1a7209 */ /* 0x000fe20007800000 */
[----:B------:R-:W-:Y:S01]  /*6700*/  FMUL R27, R73, UR24 ;  /* 0x00000018491b7c20 */ /* 0x000fe20008400000 */
[----:B--2---:R-:W-:Y:S01]  /*6710*/  FMUL R31, R30, 1.4426950216293334961 ;  /* 0x3fb8aa3b1e1f7820 */ /* 0x004fe20000400000 */
[----:B------:R-:W-:-:S04]  /*6720*/  FFMA R30, R47, UR24, -R160 ;  /* 0x000000182f1e7c23 */ /* 0x000fc800080008a0 */
        /* <DEDUP_REMOVED lines=22> */
[----:B--2---:R-:W-:Y:S01]  /*6890*/  FMUL R31, R30, 1.4426950216293334961 ;  /* 0x3fb8aa3b1e1f7820 */ /* 0x004fe20000400000 */
[----:B------:R-:W-:-:S05]  /*68a0*/  FFMA R30, R58, UR24, -R160 ;  /* 0x000000183a1e7c23 */ /* 0x000fca00080008a0 */
        /* <DEDUP_REMOVED lines=12> */
[----:B------:R-:W-:-:S04]  /*6970*/  FFMA R30, R63, UR24, -R160 ;  /* 0x000000183f1e7c23 */ /* 0x000fc800080008a0 */
[----:B------:R-:W-:Y:S01]  /*6980*/  FMUL R27, R30, 1.4426950216293334961 ;  /* 0x3fb8aa3b1e1b7820 */ /* 0x000fe20000400000 */
[----:B------:R-:W-:-:S03]  /*6990*/  FFMA R30, R66, UR24, -R160 ;  /* 0x00000018421e7c23 */ /* 0x000fc600080008a0 */
[----:B------:R2:W-:Y:S01]  /*69a0*/  MUFU.EX2 R66, R27 ;  /* 0x0000001b00427308 */ /* 0x0005e20000000800 */
[----:B------:R-:W-:Y:S01]  /*69b0*/  FMUL R30, R30, 1.4426950216293334961 ;  /* 0x3fb8aa3b1e1e7820 */ /* 0x000fe20000400000 */
[----:B--2---:R-:W2:Y:S06]  /*69c0*/  SHFL.BFLY PT, R27, R26, 0x2, 0x1f ;  /* 0x0c401f001a1b7f89 */ /* 0x004eac00000e0000 */
[----:B------:R1:W-:Y:S02]  /*69d0*/  MUFU.EX2 R63, R31 ;  /* 0x0000001f003f7308 */ /* 0x0003e40000000800 */
[----:B-1----:R-:W-:-:S06]  /*69e0*/  FFMA R31, R67, UR24, -R160 ;  /* 0x00000018431f7c23 */ /* 0x002fcc00080008a0 */
[----:B------:R1:W-:Y:S01]  /*69f0*/  MUFU.EX2 R67, R30 ;  /* 0x0000001e00437308 */ /* 0x0003e20000000800 */
[----:B------:R-:W-:Y:S01]  /*6a00*/  FMUL R31, R31, 1.4426950216293334961 ;  /* 0x3fb8aa3b1f1f7820 */ /* 0x000fe20000400000 */
[----:B-1----:R-:W-:-:S06]  /*6a10*/  FFMA R30, R70, UR24, -R160 ;  /* 0x00000018461e7c23 */ /* 0x002fcc00080008a0 */
[----:B------:R1:W-:Y:S01]  /*6a20*/  MUFU.EX2 R70, R31 ;  /* 0x0000001f00467308 */ /* 0x0003e20000000800 */
[----:B------:R-:W-:Y:S01]  /*6a30*/  FMUL R30, R30, 1.4426950216293334961 ;  /* 0x3fb8aa3b1e1e7820 */ /* 0x000fe20000400000 */
[----:B--2---:R-:W-:Y:S01]  /*6a40*/  FMNMX R26, R26, R27, !PT ;  /* 0x0000001b1a1a7209 */ /* 0x004fe20007800000 */
[----:B-1----:R-:W-:-:S05]  /*6a50*/  FFMA R31, R71, UR24, -R160 ;  /* 0x00000018471f7c23 */ /* 0x002fca00080008a0 */
[----:B------:R1:W-:Y:S02]  /*6a60*/  MUFU.EX2 R71, R30 ;  /* 0x0000001e00477308 */ /* 0x0003e40000000800 */
[----:B-1----:R-:W-:-:S04]  /*6a70*/  FFMA R30, R74, UR24, -R160 ;  /* 0x000000184a1e7c23 */ /* 0x002fc800080008a0 */
[----:B------:R-:W-:Y:S01]  /*6a80*/  FMUL R27, R30, 1.4426950216293334961 ;  /* 0x3fb8aa3b1e1b7820 */ /* 0x000fe20000400000 */
[----:B------:R-:W-:-:S03]  /*6a90*/  FFMA R30, R75, UR24, -R160 ;  /* 0x000000184b1e7c23 */ /* 0x000fc600080008a0 */
[----:B------:R1:W-:Y:S02]  /*6aa0*/  MUFU.EX2 R75, R27 ;  /* 0x0000001b004b7308 */ /* 0x0003e40000000800 */
[----:B-1----:R-:W1:Y:S01]  /*6ab0*/  SHFL.BFLY PT, R27, R26, 0x1, 0x1f ;  /* 0x0c201f001a1b7f89 */ /* 0x002e6200000e0000 */
[----:B------:R-:W2:Y:S01]  /*6ac0*/  S2R R193, SR_TID.X ;  /* 0x0000000000c17919 */ /* 0x000ea20000002100 */
[----:B-1----:R-:W-:Y:S01]  /*6ad0*/  FMNMX R27, R26, R27, !PT ;  /* 0x0000001b1a1b7209 */ /* 0x002fe20007800000 */
[----:B------:R-:W-:-:S03]  /*6ae0*/  FFMA R26, R86, UR24, -R160 ;  /* 0x00000018561a7c23 */ /* 0x000fc600080008a0 */
[----:B------:R-:W-:-:S05]  /*6af0*/  FMNMX R86, R27, R159, !PT ;  /* 0x0000009f1b567209 */ /* 0x000fca0007800000 */
[--C-:B------:R-:W-:Y:S01]  /*6b00*/  FFMA R24, R24, UR24, -R86.reuse ;  /* 0x0000001818187c23 */ /* 0x100fe20008000856 */
[----:B------:R-:W-:-:S03]  /*6b10*/  FFMA R25, R25, UR24, -R86 ;  /* 0x0000001819197c23 */ /* 0x000fc60008000856 */
[----:B------:R-:W-:Y:S01]  /*6b20*/  FMUL R24, R24, 1.4426950216293334961 ;  /* 0x3fb8aa3b18187820 */ /* 0x000fe20000400000 */
[----:B------:R-:W-:-:S03]  /*6b30*/  FMUL R25, R25, 1.4426950216293334961 ;  /* 0x3fb8aa3b19197820 */ /* 0x000fc60000400000 */
[----:B------:R1:W-:Y:S02]  /*6b40*/  MUFU.EX2 R186, R24 ;  /* 0x0000001800ba7308 */ /* 0x0003e40000000800 */
[----:B-1----:R-:W-:-:S06]  /*6b50*/  FFMA R24, R40, UR24, -R86 ;  /* 0x0000001828187c23 */ /* 0x002fcc0008000856 */
[----:B------:R1:W-:Y:S01]  /*6b60*/  MUFU.EX2 R187, R25 ;  /* 0x0000001900bb7308 */ /* 0x0003e20000000800 */
[----:B------:R-:W-:Y:S01]  /*6b70*/  FMUL R24, R24, 1.4426950216293334961 ;  /* 0x3fb8aa3b18187820 */ /* 0x000fe20000400000 */
[----:B-1----:R-:W-:-:S06]  /*6b80*/  FFMA R25, R41, UR24, -R86 ;  /* 0x0000001829197c23 */ /* 0x002fcc0008000856 */
[----:B------:R1:W-:Y:S01]  /*6b90*/  MUFU.EX2 R41, R24 ;  /* 0x0000001800297308 */ /* 0x0003e20000000800 */
[----:B------:R-:W-:Y:S01]  /*6ba0*/  FMUL R25, R25, 1.4426950216293334961 ;  /* 0x3fb8aa3b19197820 */ /* 0x000fe20000400000 */
[----:B-1----:R-:W-:-:S06]  /*6bb0*/  FFMA R24, R44, UR24, -R86 ;  /* 0x000000182c187c23 */ /* 0x002fcc0008000856 */
[----:B------:R1:W-:Y:S01]  /*6bc0*/  MUFU.EX2 R44, R25 ;  /* 0x00000019002c7308 */ /* 0x0003e20000000800 */
[----:B------:R-:W-:Y:S01]  /*6bd0*/  FMUL R24, R24, 1.4426950216293334961 ;  /* 0x3fb8aa3b18187820 */ /* 0x000fe20000400000 */
[----:B------:R-:W-:Y:S01]  /*6be0*/  FFMA R27, R87, UR24, -R160 ;  /* 0x00000018571b7c23 */ /* 0x000fe200080008a0 */
[----:B-1----:R-:W-:-:S05]  /*6bf0*/  FFMA R25, R45, UR24, -R86 ;  /* 0x000000182d197c23 */ /* 0x002fca0008000856 */
[----:B------:R1:W-:Y:S01]  /*6c00*/  MUFU.EX2 R45, R24 ;  /* 0x00000018002d7308 */ /* 0x0003e20000000800 */
[----:B------:R-:W-:Y:S01]  /*6c10*/  FMUL R25, R25, 1.4426950216293334961 ;  /* 0x3fb8aa3b19197820 */ /* 0x000fe20000400000 */
[----:B------:R-:W-:Y:S01]  /*6c20*/  FMUL R26, R26, 1.4426950216293334961 ;  /* 0x3fb8aa3b1a1a7820 */ /* 0x000fe20000400000 */
[----:B------:R-:W-:Y:S01]  /*6c30*/  FMUL R27, R27, 1.4426950216293334961 ;  /* 0x3fb8aa3b1b1b7820 */ /* 0x000fe20000400000 */
[----:B-1----:R-:W-:-:S04]  /*6c40*/  FFMA R24, R48, UR24, -R86 ;  /* 0x0000001830187c23 */ /* 0x002fc80008000856 */
[----:B------:R1:W-:Y:S01]  /*6c50*/  MUFU.EX2 R48, R25 ;  /* 0x0000001900307308 */ /* 0x0003e20000000800 */
[----:B------:R-:W-:Y:S01]  /*6c60*/  FMUL R24, R24, 1.4426950216293334961 ;  /* 0x3fb8aa3b18187820 */ /* 0x000fe20000400000 */
[--C-:B------:R-:W-:Y:S01]  /*6c70*/  FFMA R28, R28, UR24, -R86.reuse ;  /* 0x000000181c1c7c23 */ /* 0x100fe20008000856 */
[--C-:B------:R-:W-:Y:S01]  /*6c80*/  FFMA R29, R29, UR24, -R86.reuse ;  /* 0x000000181d1d7c23 */ /* 0x100fe20008000856 */
[----:B-1----:R-:W-:-:S04]  /*6c90*/  FFMA R25, R49, UR24, -R86 ;  /* 0x0000001831197c23 */ /* 0x002fc80008000856 */
[----:B------:R2:W-:Y:S01]  /*6ca0*/  MUFU.EX2 R87, R26 ;  /* 0x0000001a00577308 */ /* 0x0005e20000000800 */
[----:B------:R-:W-:Y:S01]  /*6cb0*/  FMUL R25, R25, 1.4426950216293334961 ;  /* 0x3fb8aa3b19197820 */ /* 0x000fe20000400000 */
[----:B------:R-:W-:-:S06]  /*6cc0*/  FMUL R28, R28, 1.4426950216293334961 ;  /* 0x3fb8aa3b1c1c7820 */ /* 0x000fcc0000400000 */
[----:B------:R1:W-:Y:S01]  /*6cd0*/  MUFU.EX2 R185, R27 ;  /* 0x0000001b00b97308 */ /* 0x0003e20000000800 */
[----:B--2---:R-:W-:Y:S01]  /*6ce0*/  LOP3.LUT R26, R193, 0x1c, RZ, 0xc0, !PT ;  /* 0x0000001cc11a7812 */ /* 0x004fe200078ec0ff */
[----:B------:R-:W-:-:S06]  /*6cf0*/  FMUL R29, R29, 1.4426950216293334961 ;  /* 0x3fb8aa3b1d1d7820 */ /* 0x000fcc0000400000 */
[----:B------:R2:W-:Y:S01]  /*6d00*/  MUFU.EX2 R49, R24 ;  /* 0x0000001800317308 */ /* 0x0005e20000000800 */
[----:B-1----:R-:W-:Y:S01]  /*6d10*/  LOP3.LUT R27, R193, 0x1, RZ, 0xc0, !PT ;  /* 0x00000001c11b7812 */ /* 0x002fe200078ec0ff */
[----:B--2---:R-:W-:-:S06]  /*6d20*/  FFMA R24, R52, UR24, -R86 ;  /* 0x0000001834187c23 */ /* 0x004fcc0008000856 */
[----:B------:R-:W-:Y:S08]  /*6d30*/  MUFU.EX2 R161, R161 ;  /* 0x000000a100a17308 */ /* 0x000ff00000000800 */
[----:B------:R-:W-:Y:S08]  /*6d40*/  MUFU.EX2 R164, R164 ;  /* 0x000000a400a47308 */ /* 0x000ff00000000800 */
[----:B------:R1:W-:Y:S02]  /*6d50*/  MUFU.EX2 R52, R25 ;  /* 0x0000001900347308 */ /* 0x0003e40000000800 */
[----:B-1----:R-:W-:Y:S01]  /*6d60*/  FMUL R25, R24, 1.4426950216293334961 ;  /* 0x3fb8aa3b18197820 */ /* 0x002fe20000400000 */
[----:B------:R-:W-:-:S02]  /*6d70*/  IMAD R24, R27, 0x2, R26 ;  /* 0x000000021b187824 */ /* 0x000fc400078e021a */
[----:B------:R-:W-:-:S03]  /*6d80*/  FFMA R26, R53, UR24, -R86 ;  /* 0x00000018351a7c23 */ /* 0x000fc60008000856 */
[----:B------:R-:W-:Y:S01]  /*6d90*/  MUFU.EX2 R188, R28 ;  /* 0x0000001c00bc7308 */ /* 0x000fe20000000800 */
[----:B------:R-:W-:Y:S01]  /*6da0*/  SHF.R.U32.HI R27, RZ, 0x1, R193 ;  /* 0x00000001ff1b7819 */ /* 0x000fe200000116c1 */
[----:B------:R-:W-:-:S06]  /*6db0*/  FMUL R26, R26, 1.4426950216293334961 ;  /* 0x3fb8aa3b1a1a7820 */ /* 0x000fcc0000400000 */
[----:B------:R-:W1:Y:S01]  /*6dc0*/  MUFU.EX2 R189, R29 ;  /* 0x0000001d00bd7308 */ /* 0x000e620000000800 */
[----:B------:R-:W-:-:S07]  /*6dd0*/  SGXT.U32 R27, R27, 0x1 ;  /* 0x000000011b1b781a */ /* 0x000fce0000000000 */
[----:B------:R2:W-:Y:S01]  /*6de0*/  MUFU.EX2 R53, R25 ;  /* 0x0000001900357308 */ /* 0x0005e20000000800 */
[----:B------:R-:W-:Y:S01]  /*6df0*/  LOP3.LUT R24, R24, R27, RZ, 0xfc, !PT ;  /* 0x0000001b18187212 */ /* 0x000fe200078efcff */
[----:B--2---:R-:W-:-:S06]  /*6e00*/  FFMA R25, R56, UR24, -R86 ;  /* 0x0000001838197c23 */ /* 0x004fcc0008000856 */
[----:B------:R2:W-:Y:S01]  /*6e10*/  MUFU.EX2 R56, R26 ;  /* 0x0000001a00387308 */ /* 0x0005e20000000800 */
[----:B----4-:R-:W-:Y:S01]  /*6e20*/  F2FP.SATFINITE.E4M3.F32.PACK_AB_MERGE_C R27, R167, R166, RZ ;  /* 0x000000a6a71b723e */ /* 0x010fe200048070ff */
[----:B--2---:R-:W-:Y:S01]  /*6e30*/  FMUL R26, R25, 1.4426950216293334961 ;  /* 0x3fb8aa3b191a7820 */ /* 0x004fe20000400000 */
[----:B------:R-:W-:-:S05]  /*6e40*/  FFMA R25, R57, UR24, -R86 ;  /* 0x0000001839197c23 */ /* 0x000fca0008000856 */
[----:B------:R2:W-:Y:S01]  /*6e50*/  MUFU.EX2 R57, R26 ;  /* 0x0000001a00397308 */ /* 0x0005e20000000800 */
[----:B------:R-:W-:Y:S01]  /*6e60*/  FMUL R25, R25, 1.4426950216293334961 ;  /* 0x3fb8aa3b19197820 */ /* 0x000fe20000400000 */
[----:B-1----:R-:W-:Y:S01]  /*6e70*/  F2FP.SATFINITE.E4M3.F32.PACK_AB_MERGE_C R27, R189, R188, R27 ;  /* 0x000000bcbd1b723e */ /* 0x002fe2000480701b */
[----:B------:R-:W-:Y:S01]  /*6e80*/  FFMA R28, R60, UR24, -R86 ;  /* 0x000000183c1c7c23 */ /* 0x000fe20008000856 */
[----:B--2---:R-:W-:-:S04]  /*6e90*/  F2FP.SATFINITE.E4M3.F32.PACK_AB_MERGE_C R26, R164, R161, RZ ;  /* 0x000000a1a41a723e */ /* 0x004fc800048070ff */
[----:B------:R1:W-:Y:S01]  /*6ea0*/  MUFU.EX2 R60, R25 ;  /* 0x00000019003c7308 */ /* 0x0003e20000000800 */
[----:B------:R-:W-:Y:S01]  /*6eb0*/  F2FP.SATFINITE.E4M3.F32.PACK_AB_MERGE_C R26, R187, R186, R26 ;  /* 0x000000babb1a723e */ /* 0x000fe2000480701a */
[--C-:B------:R-:W-:Y:S01]  /*6ec0*/  FFMA R34, R34, UR24, -R160.reuse ;  /* 0x0000001822227c23 */ /* 0x100fe200080008a0 */
[--C-:B------:R-:W-:Y:S01]  /*6ed0*/  FFMA R35, R35, UR24, -R160.reuse ;  /* 0x0000001823237c23 */ /* 0x100fe200080008a0 */
[--C-:B------:R-:W-:Y:S01]  /*6ee0*/  FFMA R38, R38, UR24, -R160.reuse ;  /* 0x0000001826267c23 */ /* 0x100fe200080008a0 */
[----:B------:R-:W-:Y:S01]  /*6ef0*/  FFMA R39, R39, UR24, -R160 ;  /* 0x0000001827277c23 */ /* 0x000fe200080008a0 */
[----:B------:R-:W-:Y:S01]  /*6f00*/  FMUL R31, R31, 1.4426950216293334961 ;  /* 0x3fb8aa3b1f1f7820 */ /* 0x000fe20000400000 */
[----:B-1----:R-:W-:Y:S02]  /*6f10*/  SEL R25, R26, R27, !P0 ;  /* 0x0000001b1a197207 */ /* 0x002fe40004000000 */
[----:B------:R-:W-:Y:S01]  /*6f20*/  SEL R26, R27, R26, !P0 ;  /* 0x0000001a1b1a7207 */ /* 0x000fe20004000000 */
[--C-:B------:R-:W-:Y:S01]  /*6f30*/  FFMA R27, R61, UR24, -R86.reuse ;  /* 0x000000183d1b7c23 */ /* 0x100fe20008000856 */
[----:B------:R-:W-:Y:S01]  /*6f40*/  FMUL R34, R34, 1.4426950216293334961 ;  /* 0x3fb8aa3b22227820 */ /* 0x000fe20000400000 */
[----:B------:R-:W-:Y:S01]  /*6f50*/  FMUL R35, R35, 1.4426950216293334961 ;  /* 0x3fb8aa3b23237820 */ /* 0x000fe20000400000 */
[----:B------:R-:W-:Y:S01]  /*6f60*/  FMUL R38, R38, 1.4426950216293334961 ;  /* 0x3fb8aa3b26267820 */ /* 0x000fe20000400000 */
[----:B------:R-:W-:Y:S01]  /*6f70*/  FMUL R39, R39, 1.4426950216293334961 ;  /* 0x3fb8aa3b27277820 */ /* 0x000fe20000400000 */
[----:B------:R1:W-:Y:S01]  /*6f80*/  MUFU.EX2 R74, R31 ;  /* 0x0000001f004a7308 */ /* 0x0003e20000000800 */
[--C-:B------:R-:W-:Y:S01]  /*6f90*/  FFMA R32, R32, UR24, -R86.reuse ;  /* 0x0000001820207c23 */ /* 0x100fe20008000856 */
[--C-:B------:R-:W-:Y:S01]  /*6fa0*/  FFMA R33, R33, UR24, -R86.reuse ;  /* 0x0000001821217c23 */ /* 0x100fe20008000856 */
[--C-:B------:R-:W-:Y:S01]  /*6fb0*/  FFMA R36, R36, UR24, -R86.reuse ;  /* 0x0000001824247c23 */ /* 0x100fe20008000856 */
[----:B------:R-:W-:Y:S01]  /*6fc0*/  FFMA R37, R37, UR24, -R86 ;  /* 0x0000001825257c23 */ /* 0x000fe20008000856 */
[----:B------:R-:W-:Y:S01]  /*6fd0*/  FMUL R28, R28, 1.4426950216293334961 ;  /* 0x3fb8aa3b1c1c7820 */ /* 0x000fe20000400000 */
[----:B------:R-:W-:Y:S01]  /*6fe0*/  FMUL R27, R27, 1.4426950216293334961 ;  /* 0x3fb8aa3b1b1b7820 */ /* 0x000fe20000400000 */
[----:B------:R-:W-:Y:S01]  /*6ff0*/  FMUL R30, R30, 1.4426950216293334961 ;  /* 0x3fb8aa3b1e1e7820 */ /* 0x000fe20000400000 */
[----:B-1----:R-:W-:Y:S01]  /*7000*/  FFMA R31, R78, UR24, -R160 ;  /* 0x000000184e1f7c23 */ /* 0x002fe200080008a0 */
[----:B------:R-:W-:Y:S01]  /*7010*/  MUFU.EX2 R173, R34 ;  /* 0x0000002200ad7308 */ /* 0x000fe20000000800 */
[----:B------:R-:W-:Y:S01]  /*7020*/  FMUL R32, R32, 1.4426950216293334961 ;  /* 0x3fb8aa3b20207820 */ /* 0x000fe20000400000 */
[----:B------:R-:W-:Y:S01]  /*7030*/  FMUL R33, R33, 1.4426950216293334961 ;  /* 0x3fb8aa3b21217820 */ /* 0x000fe20000400000 */
[----:B------:R-:W-:Y:S01]  /*7040*/  FMUL R36, R36, 1.4426950216293334961 ;  /* 0x3fb8aa3b24247820 */ /* 0x000fe20000400000 */
[----:B------:R-:W-:Y:S01]  /*7050*/  FMUL R37, R37, 1.4426950216293334961 ;  /* 0x3fb8aa3b25257820 */ /* 0x000fe20000400000 */
[----:B------:R-:W-:-:S03]  /*7060*/  FMUL R31, R31, 1.4426950216293334961 ;  /* 0x3fb8aa3b1f1f7820 */ /* 0x000fc60000400000 */
[----:B0-----:R-:W0:Y:S08]  /*7070*/  MUFU.EX2 R175, R35 ;  /* 0x0000002300af7308 */ /* 0x001e300000000800 */
[----:B------:R-:W-:Y:S08]  /*7080*/  MUFU.EX2 R178, R38 ;  /* 0x0000002600b27308 */ /* 0x000ff00000000800 */
[----:B------:R-:W-:Y:S08]  /*7090*/  MUFU.EX2 R42, R39 ;  /* 0x00000027002a7308 */ /* 0x000ff00000000800 */
[----:B------:R1:W-:Y:S02]  /*70a0*/  MUFU.EX2 R61, R28 ;  /* 0x0000001c003d7308 */ /* 0x0003e40000000800 */
[----:B-1----:R-:W-:-:S06]  /*70b0*/  FFMA R28, R64, UR24, -R86 ;  /* 0x00000018401c7c23 */ /* 0x002fcc0008000856 */
[----:B------:R1:W-:Y:S01]  /*70c0*/  MUFU.EX2 R78, R30 ;  /* 0x0000001e004e7308 */ /* 0x0003e20000000800 */
[----:B------:R-:W-:-:S07]  /*70d0*/  FMUL R28, R28, 1.4426950216293334961 ;  /* 0x3fb8aa3b1c1c7820 */ /* 0x000fce0000400000 */
[----:B------:R2:W-:Y:S01]  /*70e0*/  MUFU.EX2 R64, R27 ;  /* 0x0000001b00407308 */ /* 0x0005e20000000800 */
[----:B-1----:R-:W-:-:S07]  /*70f0*/  FFMA R30, R79, UR24, -R160 ;  /* 0x000000184f1e7c23 */ /* 0x002fce00080008a0 */
[----:B------:R-:W-:Y:S01]  /*7100*/  MUFU.EX2 R190, R32 ;  /* 0x0000002000be7308 */ /* 0x000fe20000000800 */
[----:B--2---:R-:W-:Y:S01]  /*7110*/  FFMA R27, R65, UR24, -R86 ;  /* 0x00000018411b7c23 */ /* 0x004fe20008000856 */
[----:B------:R-:W-:-:S03]  /*7120*/  FMUL R30, R30, 1.4426950216293334961 ;  /* 0x3fb8aa3b1e1e7820 */ /* 0x000fc60000400000 */
[----:B------:R-:W-:-:S03]  /*7130*/  FMUL R27, R27, 1.4426950216293334961 ;  /* 0x3fb8aa3b1b1b7820 */ /* 0x000fc60000400000 */
[----:B------:R-:W1:Y:S08]  /*7140*/  MUFU.EX2 R191, R33 ;  /* 0x0000002100bf7308 */ /* 0x000e700000000800 */
[----:B------:R-:W-:Y:S08]  /*7150*/  MUFU.EX2 R192, R36 ;  /* 0x0000002400c07308 */ /* 0x000ff00000000800 */
[----:B------:R-:W2:Y:S08]  /*7160*/  MUFU.EX2 R40, R37 ;  /* 0x0000002500287308 */ /* 0x000eb00000000800 */
[----:B------:R4:W-:Y:S02]  /*7170*/  MUFU.EX2 R79, R31 ;  /* 0x0000001f004f7308 */ /* 0x0009e40000000800 */
[----:B----4-:R-:W-:-:S06]  /*7180*/  FFMA R31, R82, UR24, -R160 ;  /* 0x00000018521f7c23 */ /* 0x010fcc00080008a0 */
[----:B------:R4:W-:Y:S01]  /*7190*/  MUFU.EX2 R65, R28 ;  /* 0x0000001c00417308 */ /* 0x0009e20000000800 */
[----:B------:R-:W-:Y:S01]  /*71a0*/  FMUL R31, R31, 1.4426950216293334961 ;  /* 0x3fb8aa3b1f1f7820 */ /* 0x000fe20000400000 */
[----:B----4-:R-:W-:-:S06]  /*71b0*/  FFMA R28, R68, UR24, -R86 ;  /* 0x00000018441c7c23 */ /* 0x010fcc0008000856 */
[----:B------:R4:W-:Y:S01]  /*71c0*/  MUFU.EX2 R82, R30 ;  /* 0x0000001e00527308 */ /* 0x0009e20000000800 */
[----:B------:R-:W-:-:S07]  /*71d0*/  FMUL R28, R28, 1.4426950216293334961 ;  /* 0x3fb8aa3b1c1c7820 */ /* 0x000fce0000400000 */
[----:B------:R3:W-:Y:S01]  /*71e0*/  MUFU.EX2 R68, R27 ;  /* 0x0000001b00447308 */ /* 0x0007e20000000800 */
[----:B----4-:R-:W-:Y:S01]  /*71f0*/  FFMA R30, R83, UR24, -R160 ;  /* 0x00000018531e7c23 */ /* 0x010fe200080008a0 */
[----:B0-----:R-:W-:Y:S01]  /*7200*/  F2FP.SATFINITE.E4M3.F32.PACK_AB_MERGE_C R29, R175, R173, RZ ;  /* 0x000000adaf1d723e */ /* 0x001fe200048070ff */
[----:B---3--:R-:W-:-:S05]  /*7210*/  FFMA R27, R69, UR24, -R86 ;  /* 0x00000018451b7c23 */ /* 0x008fca0008000856 */
[----:B------:R0:W-:Y:S01]  /*7220*/  MUFU.EX2 R83, R31 ;  /* 0x0000001f00537308 */ /* 0x0001e20000000800 */
[----:B------:R-:W-:Y:S01]  /*7230*/  F2FP.SATFINITE.E4M3.F32.PACK_AB_MERGE_C R32, R50, R47, RZ ;  /* 0x0000002f3220723e */ /* 0x000fe200048070ff */
[----:B------:R-:W-:Y:S01]  /*7240*/  FMUL R30, R30, 1.4426950216293334961 ;  /* 0x3fb8aa3b1e1e7820 */ /* 0x000fe20000400000 */
[----:B-1----:R-:W-:Y:S01]  /*7250*/  F2FP.SATFINITE.E4M3.F32.PACK_AB_MERGE_C R29, R191, R190, R29 ;  /* 0x000000bebf1d723e */ /* 0x002fe2000480701d */
[----:B0-----:R-:W-:Y:S01]  /*7260*/  FFMA R31, R72, UR24, -R86 ;  /* 0x00000018481f7c23 */ /* 0x001fe20008000856 */
[----:B------:R-:W-:Y:S01]  /*7270*/  FMUL R72, R27, 1.4426950216293334961 ;  /* 0x3fb8aa3b1b487820 */ /* 0x000fe20000400000 */
[----:B------:R-:W-:Y:S02]  /*7280*/  F2FP.SATFINITE.E4M3.F32.PACK_AB_MERGE_C R27, R42, R178, RZ ;  /* 0x000000b22a1b723e */ /* 0x000fe400048070ff */
[----:B------:R0:W-:Y:S01]  /*7290*/  MUFU.EX2 R69, R28 ;  /* 0x0000001c00457308 */ /* 0x0001e20000000800 */
[----:B------:R-:W-:Y:S02]  /*72a0*/  F2FP.SATFINITE.E4M3.F32.PACK_AB_MERGE_C R32, R48, R45, R32 ;  /* 0x0000002d3020723e */ /* 0x000fe40004807020 */
[----:B--2---:R-:W-:-:S02]  /*72b0*/  F2FP.SATFINITE.E4M3.F32.PACK_AB_MERGE_C R27, R40, R192, R27 ;  /* 0x000000c0281b723e */ /* 0x004fc4000480701b */
[----:B0-----:R-:W-:-:S03]  /*72c0*/  F2FP.SATFINITE.E4M3.F32.PACK_AB_MERGE_C R28, R46, R43, RZ ;  /* 0x0000002b2e1c723e */ /* 0x001fc600048070ff */
[----:B------:R0:W-:Y:S01]  /*72d0*/  MUFU.EX2 R179, R30 ;  /* 0x0000001e00b37308 */ /* 0x0001e20000000800 */
[----:B------:R-:W-:Y:S01]  /*72e0*/  F2FP.SATFINITE.E4M3.F32.PACK_AB_MERGE_C R28, R44, R41, R28 ;  /* 0x000000292c1c723e */ /* 0x000fe2000480701c */
[----:B------:R-:W-:Y:S01]  /*72f0*/  FMUL R31, R31, 1.4426950216293334961 ;  /* 0x3fb8aa3b1f1f7820 */ /* 0x000fe20000400000 */
[----:B0-----:R-:W-:Y:S02]  /*7300*/  SEL R30, R29, R27, !P0 ;  /* 0x0000001b1d1e7207 */ /* 0x001fe40004000000 */
[----:B------:R-:W-:Y:S02]  /*7310*/  SEL R29, R27, R29, !P0 ;  /* 0x0000001d1b1d7207 */ /* 0x000fe40004000000 */
[----:B------:R-:W-:Y:S02]  /*7320*/  SEL R27, R28, R32, !P0 ;  /* 0x000000201c1b7207 */ /* 0x000fe40004000000 */
[----:B------:R-:W-:Y:S01]  /*7330*/  SEL R28, R32, R28, !P0 ;  /* 0x0000001c201c7207 */ /* 0x000fe20004000000 */
[----:B------:R-:W-:Y:S01]  /*7340*/  FFMA R32, R73, UR24, -R86 ;  /* 0x0000001849207c23 */ /* 0x000fe20008000856 */
[----:B------:R-:W-:Y:S01]  /*7350*/  F2FP.SATFINITE.E4M3.F32.PACK_AB_MERGE_C R33, R58, R55, RZ ;  /* 0x000000373a21723e */ /* 0x000fe200048070ff */
[----:B------:R0:W-:Y:S02]  /*7360*/  MUFU.EX2 R73, R31 ;  /* 0x0000001f00497308 */ /* 0x0001e40000000800 */
[----:B------:R-:W-:Y:S01]  /*7370*/  FMUL R32, R32, 1.4426950216293334961 ;  /* 0x3fb8aa3b20207820 */ /* 0x000fe20000400000 */
[----:B------:R-:W-:-:S02]  /*7380*/  F2FP.SATFINITE.E4M3.F32.PACK_AB_MERGE_C R33, R56, R53, R33 ;  /* 0x000000353821723e */ /* 0x000fc40004807021 */
[----:B0-----:R-:W-:Y:S01]  /*7390*/  F2FP.SATFINITE.E4M3.F32.PACK_AB_MERGE_C R31, R54, R51, RZ ;  /* 0x00000033361f723e */ /* 0x001fe200048070ff */
[----:B------:R-:W-:-:S03]  /*73a0*/  FFMA R34, R76, UR24, -R86 ;  /* 0x000000184c227c23 */ /* 0x000fc60008000856 */
[----:B------:R-:W-:Y:S01]  /*73b0*/  F2FP.SATFINITE.E4M3.F32.PACK_AB_MERGE_C R31, R52, R49, R31 ;  /* 0x00000031341f723e */ /* 0x000fe2000480701f */
[----:B------:R0:W-:Y:S01]  /*73c0*/  MUFU.EX2 R76, R32 ;  /* 0x00000020004c7308 */ /* 0x0001e20000000800 */
[----:B------:R-:W-:Y:S02]  /*73d0*/  F2FP.SATFINITE.E4M3.F32.PACK_AB_MERGE_C R35, R66, R63, RZ ;  /* 0x0000003f4223723e */ /* 0x000fe400048070ff */
[----:B0-----:R-:W-:Y:S02]  /*73e0*/  SEL R32, R31, R33, !P0 ;  /* 0x000000211f207207 */ /* 0x001fe40004000000 */
[----:B------:R-:W-:Y:S01]  /*73f0*/  SEL R31, R33, R31, !P0 ;  /* 0x0000001f211f7207 */ /* 0x000fe20004000000 */
[----:B------:R-:W-:Y:S01]  /*7400*/  FMUL R33, R34, 1.4426950216293334961 ;  /* 0x3fb8aa3b22217820 */ /* 0x000fe20000400000 */
[----:B------:R-:W-:-:S03]  /*7410*/  FFMA R34, R77, UR24, -R86 ;  /* 0x000000184d227c23 */ /* 0x000fc60008000856 */
[----:B------:R0:W-:Y:S01]  /*7420*/  MUFU.EX2 R77, R33 ;  /* 0x00000021004d7308 */ /* 0x0001e20000000800 */
[----:B------:R-:W-:Y:S01]  /*7430*/  FMUL R34, R34, 1.4426950216293334961 ;  /* 0x3fb8aa3b22227820 */ /* 0x000fe20000400000 */
[----:B------:R-:W-:Y:S01]  /*7440*/  F2FP.SATFINITE.E4M3.F32.PACK_AB_MERGE_C R35, R64, R61, R35 ;  /* 0x0000003d4023723e */ /* 0x000fe20004807023 */
[----:B------:R-:W-:Y:S01]  /*7450*/  FFMA R36, R80, UR24, -R86 ;  /* 0x0000001850247c23 */ /* 0x000fe20008000856 */
[----:B0-----:R-:W-:-:S04]  /*7460*/  F2FP.SATFINITE.E4M3.F32.PACK_AB_MERGE_C R33, R62, R59, RZ ;  /* 0x0000003b3e21723e */ /* 0x001fc800048070ff */
[----:B------:R-:W0:Y:S01]  /*7470*/  MUFU.EX2 R72, R72 ;  /* 0x0000004800487308 */ /* 0x000e220000000800 */
[----:B------:R-:W-:-:S07]  /*7480*/  F2FP.SATFINITE.E4M3.F32.PACK_AB_MERGE_C R33, R60, R57, R33 ;  /* 0x000000393c21723e */ /* 0x000fce0004807021 */
[----:B------:R1:W2:Y:S01]  /*7490*/  MUFU.EX2 R80, R34 ;  /* 0x0000002200507308 */ /* 0x0002a20000000800 */
[----:B------:R-:W-:Y:S02]  /*74a0*/  F2FP.SATFINITE.E4M3.F32.PACK_AB_MERGE_C R37, R74, R71, RZ ;  /* 0x000000474a25723e */ /* 0x000fe400048070ff */
[----:B-1----:R-:W-:Y:S02]  /*74b0*/  SEL R34, R33, R35, !P0 ;  /* 0x0000002321227207 */ /* 0x002fe40004000000 */
[----:B------:R-:W-:Y:S01]  /*74c0*/  SEL R33, R35, R33, !P0 ;  /* 0x0000002123217207 */ /* 0x000fe20004000000 */
[----:B------:R-:W-:Y:S01]  /*74d0*/  FMUL R35, R36, 1.4426950216293334961 ;  /* 0x3fb8aa3b24237820 */ /* 0x000fe20000400000 */
[----:B------:R-:W-:-:S03]  /*74e0*/  FFMA R36, R81, UR24, -R86 ;  /* 0x0000001851247c23 */ /* 0x000fc60008000856 */
[----:B------:R1:W-:Y:S01]  /*74f0*/  MUFU.EX2 R81, R35 ;  /* 0x0000002300517308 */ /* 0x0003e20000000800 */
[----:B------:R-:W-:Y:S01]  /*7500*/  FMUL R36, R36, 1.4426950216293334961 ;  /* 0x3fb8aa3b24247820 */ /* 0x000fe20000400000 */
[----:B0-----:R-:W-:Y:S01]  /*7510*/  F2FP.SATFINITE.E4M3.F32.PACK_AB_MERGE_C R37, R72, R69, R37 ;  /* 0x000000454825723e */ /* 0x001fe20004807025 */
[----:B------:R-:W-:Y:S01]  /*7520*/  FFMA R38, R84, UR24, -R86 ;  /* 0x0000001854267c23 */ /* 0x000fe20008000856 */
[----:B-1----:R-:W-:-:S04]  /*7530*/  F2FP.SATFINITE.E4M3.F32.PACK_AB_MERGE_C R35, R70, R67, RZ ;  /* 0x000000434623723e */ /* 0x002fc800048070ff */
[----:B------:R0:W-:Y:S01]  /*7540*/  MUFU.EX2 R84, R36 ;  /* 0x0000002400547308 */ /* 0x0001e20000000800 */
[----:B------:R-:W-:-:S04]  /*7550*/  F2FP.SATFINITE.E4M3.F32.PACK_AB_MERGE_C R35, R68, R65, R35 ;  /* 0x000000414423723e */ /* 0x000fc80004807023 */
[----:B0-----:R-:W-:Y:S02]  /*7560*/  SEL R36, R35, R37, !P0 ;  /* 0x0000002523247207 */ /* 0x001fe40004000000 */
[----:B------:R-:W-:Y:S01]  /*7570*/  SEL R35, R37, R35, !P0 ;  /* 0x0000002325237207 */ /* 0x000fe20004000000 */
[----:B------:R-:W-:Y:S01]  /*7580*/  FFMA R37, R85, UR24, -R86 ;  /* 0x0000001855257c23 */ /* 0x000fe20008000856 */
[----:B------:R-:W-:-:S03]  /*7590*/  FMUL R38, R38, 1.4426950216293334961 ;  /* 0x3fb8aa3b26267820 */ /* 0x000fc60000400000 */
[----:B------:R-:W-:Y:S01]  /*75a0*/  FMUL R37, R37, 1.4426950216293334961 ;  /* 0x3fb8aa3b25257820 */ /* 0x000fe20000400000 */
[----:B------:R-:W-:Y:S01]  /*75b0*/  STS.U8 [R162+UR16+0x100], R248 ;  /* 0x000100f8a2007988 */ /* 0x000fe20008000010 */
[----:B------:R0:W-:Y:S03]  /*75c0*/  MUFU.EX2 R85, R38 ;  /* 0x0000002600557308 */ /* 0x0001e60000000800 */
[----:B------:R-:W-:Y:S04]  /*75d0*/  STS.U8 [R162+UR16+0x500], R168 ;  /* 0x000500a8a2007988 */ /* 0x000fe80008000010 */
[----:B------:R-:W-:Y:S04]  /*75e0*/  STS.U8 [R162+UR16+0x900], R180 ;  /* 0x000900b4a2007988 */ /* 0x000fe80008000010 */
[----:B------:R-:W-:Y:S04]  /*75f0*/  STS.U8 [R162+UR16+0xd00], R197 ;  /* 0x000d00c5a2007988 */ /* 0x000fe80008000010 */
[----:B------:R-:W-:Y:S04]  /*7600*/  STS.U8 [R162+UR16+0x1100], R203 ;  /* 0x001100cba2007988 */ /* 0x000fe80008000010 */
[----:B------:R-:W-:Y:S04]  /*7610*/  STS.U8 [R162+UR16+0x1500], R212 ;  /* 0x001500d4a2007988 */ /* 0x000fe80008000010 */
[----:B------:R-:W-:Y:S04]  /*7620*/  STS.U8 [R162+UR16+0x1900], R224 ;  /* 0x001900e0a2007988 */ /* 0x000fe80008000010 */
[----:B------:R1:W-:Y:S02]  /*7630*/  STS.U8 [R162+UR16+0x1d00], R236 ;  /* 0x001d00eca2007988 */ /* 0x0003e40008000010 */
[----:B-1----:R-:W1:Y:S01]  /*7640*/  MUFU.EX2 R162, R37 ;  /* 0x0000002500a27308 */ /* 0x002e620000000800 */
[----:B------:R-:W-:Y:S01]  /*7650*/  F2FP.SATFINITE.E4M3.F32.PACK_AB_MERGE_C R168, R78, R75, RZ ;  /* 0x0000004b4ea8723e */ /* 0x000fe200048070ff */
[----:B------:R-:W-:Y:S01]  /*7660*/  STS.U8 [R163+UR16+0x180], R250 ;  /* 0x000180faa3007988 */ /* 0x000fe20008000010 */
[----:B------:R-:W-:-:S02]  /*7670*/  F2FP.SATFINITE.E4M3.F32.PACK_AB_MERGE_C R39, R82, R79, RZ ;  /* 0x0000004f5227723e */ /* 0x000fc400048070ff */
[----:B0-----:R-:W-:Y:S01]  /*7680*/  F2FP.SATFINITE.E4M3.F32.PACK_AB_MERGE_C R38, R185, R87, RZ ;  /* 0x00000057b926723e */ /* 0x001fe200048070ff */
[----:B------:R-:W-:Y:S01]  /*7690*/  STS.U8 [R163+UR16+0x580], R169 ;  /* 0x000580a9a3007988 */ /* 0x000fe20008000010 */
[----:B------:R-:W-:-:S03]  /*76a0*/  F2FP.SATFINITE.E4M3.F32.PACK_AB_MERGE_C R168, R76, R73, R168 ;  /* 0x000000494ca8723e */ /* 0x000fc600048070a8 */
[----:B------:R-:W-:Y:S01]  /*76b0*/  STS.U8 [R163+UR16+0x980], R181 ;  /* 0x000980b5a3007988 */ /* 0x000fe20008000010 */
[----:B--2---:R-:W-:-:S03]  /*76c0*/  F2FP.SATFINITE.E4M3.F32.PACK_AB_MERGE_C R39, R80, R77, R39 ;  /* 0x0000004d5027723e */ /* 0x004fc60004807027 */
[----:B------:R-:W-:Y:S04]  /*76d0*/  STS.U8 [R163+UR16+0xd80], R198 ;  /* 0x000d80c6a3007988 */ /* 0x000fe80008000010 */
[----:B------:R-:W-:Y:S04]  /*76e0*/  STS.U8 [R163+UR16+0x1180], R204 ;  /* 0x001180cca3007988 */ /* 0x000fe80008000010 */
[----:B------:R-:W-:Y:S04]  /*76f0*/  STS.U8 [R163+UR16+0x1580], R214 ;  /* 0x001580d6a3007988 */ /* 0x000fe80008000010 */
[----:B------:R-:W-:Y:S04]  /*7700*/  STS.U8 [R163+UR16+0x1980], R226 ;  /* 0x001980e2a3007988 */ /* 0x000fe80008000010 */
[----:B------:R0:W-:Y:S01]  /*7710*/  STS.U8 [R163+UR16+0x1d80], R238 ;  /* 0x001d80eea3007988 */ /* 0x0001e20008000010 */
[----:B-1----:R-:W-:Y:S01]  /*7720*/  F2FP.SATFINITE.E4M3.F32.PACK_AB_MERGE_C R38, R162, R85, R38 ;  /* 0x00000055a226723e */ /* 0x002fe20004807026 */
[----:B------:R-:W1:Y:S01]  /*7730*/  S2R R180, SR_TID.X ;  /* 0x0000000000b47919 */ /* 0x000e620000002100 */
[----:B0-----:R-:W-:-:S02]  /*7740*/  F2FP.SATFINITE.E4M3.F32.PACK_AB_MERGE_C R163, R179, R83, RZ ;  /* 0x00000053b3a3723e */ /* 0x001fc400048070ff */
[----:B------:R-:W-:Y:S02]  /*7750*/  SEL R37, R168, R39, !P0 ;  /* 0x00000027a8257207 */ /* 0x000fe40004000000 */
[----:B------:R-:W-:Y:S02]  /*7760*/  F2FP.SATFINITE.E4M3.F32.PACK_AB_MERGE_C R163, R84, R81, R163 ;  /* 0x0000005154a3723e */ /* 0x000fe400048070a3 */
[----:B------:R-:W-:Y:S02]  /*7770*/  SEL R168, R39, R168, !P0 ;  /* 0x000000a827a87207 */ /* 0x000fe40004000000 */
[----:B------:R-:W-:Y:S02]  /*7780*/  SEL R39, R163, R38, !P0 ;  /* 0x00000026a3277207 */ /* 0x000fe40004000000 */
[----:B------:R-:W-:Y:S02]  /*7790*/  SEL R163, R38, R163, !P0 ;  /* 0x000000a326a37207 */ /* 0x000fe40004000000 */
[----:B------:R-:W-:Y:S01]  /*77a0*/  SHFL.IDX PT, R38, R30, R24, 0x1f ;  /* 0x00001f181e267589 */ /* 0x000fe200000e0000 */
[----:B------:R-:W-:-:S03]  /*77b0*/  LOP3.LUT R193, R193, 0x7f, RZ, 0xc0, !PT ;  /* 0x0000007fc1c17812 */ /* 0x000fc600078ec0ff */
[----:B------:R0:W-:Y:S01]  /*77c0*/  SHFL.IDX PT, R30, R27, R24, 0x1f ;  /* 0x00001f181b1e7589 */ /* 0x0001e200000e0000 */
[----:B------:R-:W-:-:S03]  /*77d0*/  LOP3.LUT R181, R193, 0x40, RZ, 0x3c, !PT ;  /* 0x00000040c1b57812 */ /* 0x000fc600078e3cff */
[----:B------:R-:W-:Y:S04]  /*77e0*/  SHFL.IDX PT, R25, R25, R24, 0x1f ;  /* 0x00001f1819197589 */ /* 0x000fe800000e0000 */
[----:B------:R-:W-:Y:S01]  /*77f0*/  SHFL.IDX PT, R32, R32, R24, 0x1f ;  /* 0x00001f1820207589 */ /* 0x000fe200000e0000 */
[----:B0-----:R-:W-:-:S03]  /*7800*/  LOP3.LUT R27, R24, 0x1, RZ, 0x3c, !PT ;  /* 0x00000001181b7812 */ /* 0x001fc600078e3cff */
[----:B------:R-:W-:Y:S04]  /*7810*/  SHFL.IDX PT, R34, R34, R24, 0x1f ;  /* 0x00001f1822227589 */ /* 0x000fe800000e0000 */
[----:B------:R-:W-:Y:S04]  /*7820*/  SHFL.IDX PT, R36, R36, R24, 0x1f ;  /* 0x00001f1824247589 */ /* 0x000fe800000e0000 */
[----:B------:R-:W-:Y:S04]  /*7830*/  SHFL.IDX PT, R37, R37, R24, 0x1f ;  /* 0x00001f1825257589 */ /* 0x000fe800000e0000 */
[----:B------:R0:W-:Y:S04]  /*7840*/  SHFL.IDX PT, R39, R39, R24, 0x1f ;  /* 0x00001f1827277589 */ /* 0x0001e800000e0000 */
[----:B------:R-:W2:Y:S01]  /*7850*/  SHFL.IDX PT, R26, R26, R27, 0x1f ;  /* 0x00001f1b1a1a7589 */ /* 0x000ea200000e0000 */
[----:B0-----:R-:W-:-:S03]  /*7860*/  LOP3.LUT R24, R193, 0x50, RZ, 0x3c, !PT ;  /* 0x00000050c1187812 */ /* 0x001fc600078e3cff */
[----:B------:R-:W0:Y:S04]  /*7870*/  SHFL.IDX PT, R169, R29, R27, 0x1f ;  /* 0x00001f1b1da97589 */ /* 0x000e2800000e0000 */
[----:B------:R-:W3:Y:S04]  /*7880*/  SHFL.IDX PT, R29, R28, R27, 0x1f ;  /* 0x00001f1b1c1d7589 */ /* 0x000ee800000e0000 */
[----:B------:R-:W4:Y:S04]  /*7890*/  SHFL.IDX PT, R31, R31, R27, 0x1f ;  /* 0x00001f1b1f1f7589 */ /* 0x000f2800000e0000 */
[----:B------:R-:W4:Y:S04]  /*78a0*/  SHFL.IDX PT, R33, R33, R27, 0x1f ;  /* 0x00001f1b21217589 */ /* 0x000f2800000e0000 */
[----:B------:R-:W4:Y:S04]  /*78b0*/  SHFL.IDX PT, R35, R35, R27, 0x1f ;  /* 0x00001f1b23237589 */ /* 0x000f2800000e0000 */
[----:B------:R-:W4:Y:S04]  /*78c0*/  SHFL.IDX PT, R168, R168, R27, 0x1f ;  /* 0x00001f1ba8a87589 */ /* 0x000f2800000e0000 */
[----:B------:R1:W4:Y:S04]  /*78d0*/  SHFL.IDX PT, R163, R163, R27, 0x1f ;  /* 0x00001f1ba3a37589 */ /* 0x00032800000e0000 */
[----:B-----5:R-:W-:Y:S04]  /*78e0*/  STS.U8 [R181+UR16+0x200], R252 ;  /* 0x000200fcb5007988 */ /* 0x020fe80008000010 */
[----:B------:R-:W-:Y:S01]  /*78f0*/  STS.U8 [R181+UR16+0x600], R170 ;  /* 0x000600aab5007988 */ /* 0x000fe20008000010 */
[----:B-1----:R-:W-:-:S03]  /*7900*/  LOP3.LUT R27, R193, 0x60, RZ, 0x3c, !PT ;  /* 0x00000060c11b7812 */ /* 0x002fc600078e3cff */
[----:B------:R-:W-:Y:S04]  /*7910*/  STS.U8 [R181+UR16+0xa00], R182 ;  /* 0x000a00b6b5007988 */ /* 0x000fe80008000010 */
[----:B------:R-:W-:Y:S04]  /*7920*/  STS.U8 [R181+UR16+0xe00], R199 ;  /* 0x000e00c7b5007988 */ /* 0x000fe80008000010 */
[----:B------:R-:W-:Y:S04]  /*7930*/  STS.U8 [R181+UR16+0x1200], R205 ;  /* 0x001200cdb5007988 */ /* 0x000fe80008000010 */
[----:B------:R-:W-:Y:S04]  /*7940*/  STS.U8 [R181+UR16+0x1600], R216 ;  /* 0x001600d8b5007988 */ /* 0x000fe80008000010 */
[----:B------:R-:W-:Y:S04]  /*7950*/  STS.U8 [R181+UR16+0x1a00], R228 ;  /* 0x001a00e4b5007988 */ /* 0x000fe80008000010 */
[----:B------:R-:W-:Y:S04]  /*7960*/  STS.U8 [R181+UR16+0x1e00], R240 ;  /* 0x001e00f0b5007988 */ /* 0x000fe80008000010 */
[----:B------:R1:W-:Y:S04]  /*7970*/  STS.U8 [R24+UR16+0x680], R171 ;  /* 0x000680ab18007988 */ /* 0x0003e80008000010 */
        /* <DEDUP_REMOVED lines=19> */
[----:B------:R-:W-:Y:S04]  /*7ab0*/  STS.U8 [R171+UR16+0xf80], R202 ;  /* 0x000f80caab007988 */ /* 0x000fe80008000010 */
[----:B------:R-:W-:Y:S04]  /*7ac0*/  STS.U8 [R171+UR16+0x1380], R210 ;  /* 0x001380d2ab007988 */ /* 0x000fe80008000010 */
[----:B------:R-:W-:Y:S04]  /*7ad0*/  STS.U8 [R171+UR16+0x1780], R222 ;  /* 0x001780deab007988 */ /* 0x000fe80008000010 */
[----:B------:R-:W-:Y:S04]  /*7ae0*/  STS.U8 [R171+UR16+0x1b80], R234 ;  /* 0x001b80eaab007988 */ /* 0x000fe80008000010 */
[----:B------:R-:W-:Y:S01]  /*7af0*/  STS.U8 [R171+UR16+0x1f80], R246 ;  /* 0x001f80f6ab007988 */ /* 0x000fe20008000010 */
[----:B------:R5:W-:Y:S06]  /*7b00*/  MEMBAR.ALL.CTA ;  /* 0x0000000000007992 */ /* 0x000bec0000008000 */
[----:B-----5:R-:W5:Y:S01]  /*7b10*/  FENCE.VIEW.ASYNC.S ;  /* 0x00000000000073c6 */ /* 0x020f620000000000 */
[----:B-1----:R-:W-:Y:S01]  /*7b20*/  IMAD.MOV.U32 R165, RZ, RZ, 0x5410 ;  /* 0x00005410ffa57424 */ /* 0x002fe200078e00ff */
[----:B------:R-:W-:Y:S01]  /*7b30*/  LOP3.LUT P1, RZ, R180, 0x2, RZ, 0xc0, !PT ;  /* 0x00000002b4ff7812 */ /* 0x000fe2000782c0ff */
[----:B------:R-:W-:-:S02]  /*7b40*/  IMAD.MOV.U32 R24, RZ, RZ, 0x7632 ;  /* 0x00007632ff187424 */ /* 0x000fc400078e00ff */
[----:B------:R-:W-:Y:S01]  /*7b50*/  FADD R170, -R160, R157 ;  /* 0x0000009da0aa7221 */ /* 0x000fe20000000100 */
[----:B------:R-:W-:Y:S02]  /*7b60*/  SEL R165, R165, 0x1054, !P1 ;  /* 0x00001054a5a57807 */ /* 0x000fe40004800000 */
[----:B------:R-:W-:Y:S02]  /*7b70*/  SEL R157, R24, 0x3276, !P1 ;  /* 0x00003276189d7807 */ /* 0x000fe40004800000 */
[C-C-:B--2---:R-:W-:Y:S02]  /*7b80*/  PRMT R24, R25.reuse, R165, R26.reuse ;  /* 0x000000a519187216 */ /* 0x144fe4000000001a */
[----:B------:R-:W-:Y:S02]  /*7b90*/  PRMT R25, R25, R157, R26 ;  /* 0x0000009d19197216 */ /* 0x000fe4000000001a */
[C-C-:B0-----:R-:W-:Y:S02]  /*7ba0*/  PRMT R26, R38.reuse, R165, R169.reuse ;  /* 0x000000a5261a7216 */ /* 0x141fe400000000a9 */
[----:B------:R-:W-:Y:S01]  /*7bb0*/  PRMT R27, R38, R157, R169 ;  /* 0x0000009d261b7216 */ /* 0x000fe200000000a9 */
[----:B------:R-:W-:Y:S01]  /*7bc0*/  FADD R38, -R86, R159 ;  /* 0x0000009f56267221 */ /* 0x000fe20000000100 */
[----:B------:R-:W-:-:S03]  /*7bd0*/  FMUL R170, R170, 1.4426950216293334961 ;  /* 0x3fb8aa3baaaa7820 */ /* 0x000fc60000400000 */
[----:B------:R-:W-:-:S03]  /*7be0*/  FMUL R38, R38, 1.4426950216293334961 ;  /* 0x3fb8aa3b26267820 */ /* 0x000fc60000400000 */
[----:B------:R-:W0:Y:S08]  /*7bf0*/  MUFU.EX2 R170, R170 ;  /* 0x000000aa00aa7308 */ /* 0x000e300000000800 */
[----:B------:R-:W1:Y:S01]  /*7c00*/  MUFU.EX2 R159, R38 ;  /* 0x00000026009f7308 */ /* 0x000e620000000800 */
[C-C-:B---3--:R-:W-:Y:S02]  /*7c10*/  PRMT R28, R30.reuse, R165, R29.reuse ;  /* 0x000000a51e1c7216 */ /* 0x148fe4000000001d */
[----:B------:R-:W-:-:S02]  /*7c20*/  PRMT R29, R30, R157, R29 ;  /* 0x0000009d1e1d7216 */ /* 0x000fc4000000001d */
[C-C-:B----4-:R-:W-:Y:S02]  /*7c30*/  PRMT R30, R32.reuse, R165, R31.reuse ;  /* 0x000000a5201e7216 */ /* 0x150fe4000000001f */
[----:B------:R-:W-:Y:S02]  /*7c40*/  PRMT R31, R32, R157, R31 ;  /* 0x0000009d201f7216 */ /* 0x000fe4000000001f */
[C-C-:B------:R-:W-:Y:S02]  /*7c50*/  PRMT R32, R34.reuse, R165, R33.reuse ;  /* 0x000000a522207216 */ /* 0x140fe40000000021 */
[----:B------:R-:W-:Y:S01]  /*7c60*/  PRMT R33, R34, R157, R33 ;  /* 0x0000009d22217216 */ /* 0x000fe20000000021 */
[-C--:B0-----:R-:W-:Y:S01]  /*7c70*/  FMUL R90, R90, R170.reuse ;  /* 0x000000aa5a5a7220 */ /* 0x081fe20000400000 */
[C-C-:B------:R-:W-:Y:S01]  /*7c80*/  PRMT R34, R36.reuse, R165, R35.reuse ;  /* 0x000000a524227216 */ /* 0x140fe20000000023 */
[-C--:B------:R-:W-:Y:S01]  /*7c90*/  FMUL R91, R91, R170.reuse ;  /* 0x000000aa5b5b7220 */ /* 0x080fe20000400000 */
[----:B------:R-:W-:Y:S01]  /*7ca0*/  PRMT R35, R36, R157, R35 ;  /* 0x0000009d24237216 */ /* 0x000fe20000000023 */
[-C--:B------:R-:W-:Y:S01]  /*7cb0*/  FMUL R94, R94, R170.reuse ;  /* 0x000000aa5e5e7220 */ /* 0x080fe20000400000 */
        /* <DEDUP_REMOVED lines=12> */
[-C--:B-1----:R-:W-:Y:S01]  /*7d80*/  FMUL R88, R88, R159.reuse ;  /* 0x0000009f58587220 */ /* 0x082fe20000400000 */
        /* <DEDUP_REMOVED lines=14> */
[----:B------:R-:W-:Y:S01]  /*7e70*/  FMUL R117, R117, R159 ;  /* 0x0000009f75757220 */ /* 0x000fe20000400000 */
[----:B------:R-:W-:Y:S01]  /*7e80*/  FMUL R119, R119, R170 ;  /* 0x000000aa77777220 */ /* 0x000fe20000400000 */
[----:B------:R-:W-:-:S02]  /*7e90*/  PRMT R36, R37, R165, R168 ;  /* 0x000000a525247216 */ /* 0x000fc400000000a8 */
[--C-:B------:R-:W-:Y:S02]  /*7ea0*/  PRMT R38, R39, R165, R163.reuse ;  /* 0x000000a527267216 */ /* 0x100fe400000000a3 */
[-C--:B------:R-:W-:Y:S02]  /*7eb0*/  PRMT R37, R37, R157.reuse, R168 ;  /* 0x0000009d25257216 */ /* 0x080fe400000000a8 */
[----:B------:R-:W-:Y:S01]  /*7ec0*/  PRMT R39, R39, R157, R163 ;  /* 0x0000009d27277216 */ /* 0x000fe200000000a3 */
[----:B-----5:R-:W-:Y:S06]  /*7ed0*/  BAR.SYNC.DEFER_BLOCKING 0x0 ;  /* 0x0000000000007b1d */ /* 0x020fec0000010000 */
[----:B------:R-:W-:Y:S01]  /*7ee0*/  UMOV UR30, UR10 ;  /* 0x0000000a001e7c82 */ /* 0x000fe20008000000 */
[----:B------:R-:W-:Y:S01]  /*7ef0*/  UMOV UR31, 0x40000040 ;  /* 0x40000040001f7882 */ /* 0x000fe20000000000 */
[----:B------:R-:W-:-:S06]  /*7f00*/  WARPGROUP.ARRIVE ;  /* 0x00000000000079c5 */ /* 0x000fcc0000000000 */
[----:B------:R-:W-:Y:S01]  /*7f10*/  QGMMA.64x64x32.F32.E4M3.E4M3 R88, R24, gdesc[UR28], R88 ;  /* 0x00e0001c18587df3 */ /* 0x000fe20008700858 */
[----:B------:R-:W-:Y:S01]  /*7f20*/  FADD R186, R186, R187 ;  /* 0x000000bbbaba7221 */ /* 0x000fe20000000000 */
[----:B------:R-:W-:-:S03]  /*7f30*/  FADD R161, R161, R164 ;  /* 0x000000a4a1a17221 */ /* 0x000fc60000000000 */
        /* <DEDUP_REMOVED lines=9> */
[----:B------:R-:W-:Y:S01]  /*7fd0*/  FADD R161, R178, R161 ;  /* 0x000000a1b2a17221 */ /* 0x000fe20000000000 */
[----:B------:R-:W-:Y:S02]  /*7fe0*/  QGMMA.64x64x32.F32.E4M3.E4M3 R88, R28, gdesc[UR16], R88 ;  /* 0x00e000101c587df3 */ /* 0x000fe40008700858 */
[----:B------:R-:W-:Y:S01]  /*7ff0*/  FADD R186, R40, R186 ;  /* 0x000000ba28ba7221 */ /* 0x000fe20000000000 */
[----:B------:R-:W-:-:S03]  /*8000*/  FADD R161, R42, R161 ;  /* 0x000000a12aa17221 */ /* 0x000fc60000000000 */
[----:B------:R-:W-:Y:S01]  /*8010*/  FADD R186, R41, R186 ;  /* 0x000000ba29ba7221 */ /* 0x000fe20000000000 */
[----:B------:R-:W-:-:S03]  /*8020*/  FADD R161, R43, R161 ;  /* 0x000000a12ba17221 */ /* 0x000fc60000000000 */
[----:B------:R-:W-:Y:S01]  /*8030*/  FADD R186, R44, R186 ;  /* 0x000000ba2cba7221 */ /* 0x000fe20000000000 */
[----:B------:R-:W-:Y:S01]  /*8040*/  FADD R161, R46, R161 ;  /* 0x000000a12ea17221 */ /* 0x000fe20000000000 */
[----:B------:R-:W0:Y:S02]  /*8050*/  LDC R44, c[0x0][0x280] ;  /* 0x0000a000ff2c7b82 */ /* 0x000e240000000800 */
        /* <DEDUP_REMOVED lines=17> */
[----:B------:R-:W-:Y:S01]  /*8170*/  QGMMA.64x64x32.F32.E4M3.E4M3 R88, R32, gdesc[UR20], R88 ;  /* 0x00e0001420587df3 */ /* 0x000fe20008700858 */
[----:B------:R-:W-:Y:S02]  /*8180*/  FADD R161, R63, R161 ;  /* 0x000000a13fa17221 */ /* 0x000fe40000000000 */
[----:B------:R-:W-:Y:S02]  /*8190*/  FADD R186, R64, R186 ;  /* 0x000000ba40ba7221 */ /* 0x000fe40000000000 */
[----:B------:R-:W-:Y:S02]  /*81a0*/  FADD R161, R66, R161 ;  /* 0x000000a142a17221 */ /* 0x000fe40000000000 */
[----:B------:R-:W-:Y:S02]  /*81b0*/  FADD R186, R65, R186 ;  /* 0x000000ba41ba7221 */ /* 0x000fe40000000000 */
[----:B------:R-:W-:-:S02]  /*81c0*/  FADD R161, R67, R161 ;  /* 0x000000a143a17221 */ /* 0x000fc40000000000 */
[----:B------:R-:W-:Y:S02]  /*81d0*/  FADD R186, R68, R186 ;  /* 0x000000ba44ba7221 */ /* 0x000fe40000000000 */
        /* <DEDUP_REMOVED lines=20> */
[----:B------:R-:W-:-:S03]  /*8320*/  FADD R161, R185, R161 ;  /* 0x000000a1b9a17221 */ /* 0x000fc60000000000 */
[----:B------:R-:W1:Y:S01]  /*8330*/  SHFL.BFLY PT, R41, R186, 0x2, 0x1f ;  /* 0x0c401f00ba297f89 */ /* 0x000e6200000e0000 */
[----:B------:R-:W-:Y:S03]  /*8340*/  QGMMA.64x64x32.F32.E4M3.E4M3 R88, R36, gdesc[UR24], R88, gsb0 ;  /* 0x00e0001824587df3 */ /* 0x000fe60008000858 */
[----:B------:R-:W2:Y:S01]  /*8350*/  SHFL.BFLY PT, R40, R161, 0x2, 0x1f ;  /* 0x0c401f00a1287f89 */ /* 0x000ea200000e0000 */
[----:B-1----:R-:W-:-:S05]  /*8360*/  FADD R41, R186, R41 ;  /* 0x00000029ba297221 */ /* 0x002fca0000000000 */
[----:B------:R-:W1:Y:S01]  /*8370*/  SHFL.BFLY PT, R42, R41, 0x1, 0x1f ;  /* 0x0c201f00292a7f89 */ /* 0x000e6200000e0000 */
[----:B--2---:R-:W-:-:S05]  /*8380*/  FADD R40, R161, R40 ;  /* 0x00000028a1287221 */ /* 0x004fca0000000000 */
[----:B------:R-:W2:Y:S01]  /*8390*/  SHFL.BFLY PT, R43, R40, 0x1, 0x1f ;  /* 0x0c201f00282b7f89 */ /* 0x000ea200000e0000 */
[----:B------:R-:W-:-:S06]  /*83a0*/  UIADD3 UR6, UR6, 0x80, URZ ;  /* 0x0000008006067890 */ /* 0x000fcc000fffe03f */
[----:B0-----:R-:W-:Y:S01]  /*83b0*/  ISETP.LE.AND P1, PT, R44, UR6, PT ;  /* 0x000000062c007c0c */ /* 0x001fe2000bf23270 */
[----:B------:R-:W-:Y:S02]  /*83c0*/  ULEA UR4, UR32, UR4, 0x7 ;  /* 0x0000000420047291 */ /* 0x000fe4000f8e383f */
[----:B------:R-:W-:Y:S01]  /*83d0*/  ULEA UR5, UR25, UR5, 0x7 ;  /* 0x0000000519057291 */ /* 0x000fe2000f8e383f */
[----:B-1----:R-:W-:Y:S01]  /*83e0*/  FADD R42, R41, R42 ;  /* 0x0000002a292a7221 */ /* 0x002fe20000000000 */
[----:B------:R-:W-:Y:S02]  /*83f0*/  IMAD.MOV.U32 R41, RZ, RZ, R86 ;  /* 0x000000ffff297224 */ /* 0x000fe400078e0056 */
[----:B------:R-:W-:Y:S02]  /*8400*/  IMAD.MOV.U32 R157, RZ, RZ, R160 ;  /* 0x000000ffff9d7224 */ /* 0x000fe400078e00a0 */
[----:B------:R-:W-:Y:S01]  /*8410*/  FFMA R0, R159, R0, R42 ;  /* 0x000000009f007223 */ /* 0x000fe2000000002a */
[----:B------:R-:W-:-:S02]  /*8420*/  IMAD.MOV.U32 R159, RZ, RZ, R86 ;  /* 0x000000ffff9f7224 */ /* 0x000fc400078e0056 */
[----:B--2---:R-:W-:Y:S01]  /*8430*/  FADD R43, R40, R43 ;  /* 0x0000002b282b7221 */ /* 0x004fe20000000000 */
[----:B------:R-:W-:-:S03]  /*8440*/  IMAD.MOV.U32 R40, RZ, RZ, R160 ;  /* 0x000000ffff287224 */ /* 0x000fc600078e00a0 */
[----:B------:R-:W-:Y:S01]  /*8450*/  FFMA R158, R170, R158, R43 ;  /* 0x0000009eaa9e7223 */ /* 0x000fe2000000002b */
[----:B------:R-:W-:Y:S02]  /*8460*/  WARPGROUP.DEPBAR.LE gsb0, 0x0 ;  /* 0x00008000000079c5 */ /* 0x000fe40000010000 */
[----:B------:R-:W-:Y:S05]  /*8470*/  @!P1 BRA `(.L_x_1) ;  /* 0xffffffac00b89947 */ /* 0x000fea000383ffff */
.L_x_0:
[----:B------:R-:W-:Y:S01]  /*8480*/  FMUL R2, R119, 0.25 ;  /* 0x3e80000077027820 */ /* 0x000fe20000400000 */
[----:B------:R-:W-:Y:S01]  /*8490*/  FSETP.GT.AND P0, PT, |R158|, 8.50705917302346158658e+37, PT ;  /* 0x7e8000009e00780b */ /* 0x000fe20003f04200 */
[----:B------:R-:W-:Y:S01]  /*84a0*/  FMUL R3, R118, 0.25 ;  /* 0x3e80000076037820 */ /* 0x000fe20000400000 */
[----:B------:R-:W-:Y:S01]  /*84b0*/  FMUL R4, R115, 0.25 ;  /* 0x3e80000073047820 */ /* 0x000fe20000400000 */
[----:B------:R-:W-:Y:S01]  /*84c0*/  FMUL R5, R114, 0.25 ;  /* 0x3e80000072057820 */ /* 0x000fe20000400000 */
[----:B-1----:R-:W-:Y:S01]  /*84d0*/  FSEL R12, R2, R119, P0 ;  /* 0x00000077020c7208 */ /* 0x002fe20000000000 */
[----:B------:R-:W-:Y:S01]  /*84e0*/  FMUL R2, R111, 0.25 ;  /* 0x3e8000006f027820 */ /* 0x000fe20000400000 */
[----:B------:R-:W-:Y:S01]  /*84f0*/  FSEL R118, R3, R118, P0 ;  /* 0x0000007603767208 */ /* 0x000fe20000000000 */
[----:B------:R-:W-:Y:S01]  /*8500*/  FMUL R3, R110, 0.25 ;  /* 0x3e8000006e037820 */ /* 0x000fe20000400000 */
[----:B------:R-:W-:Y:S01]  /*8510*/  IMAD.MOV.U32 R15, RZ, RZ, R0 ;  /* 0x000000ffff0f7224 */ /* 0x000fe200078e0000 */
[----:B------:R-:W-:Y:S01]  /*8520*/  FSEL R16, R4, R115, P0 ;  /* 0x0000007304107208 */ /* 0x000fe20000000000 */
[----:B------:R-:W-:Y:S01]  /*8530*/  FMUL R4, R107, 0.25 ;  /* 0x3e8000006b047820 */ /* 0x000fe20000400000 */
        /* <DEDUP_REMOVED lines=8> */
[----:B------:R-:W0:Y:S01]  /*85c0*/  S2R R2, SR_TID.X ;  /* 0x0000000000027919 */ /* 0x000e220000002100 */
[----:B------:R-:W-:Y:S01]  /*85d0*/  FSEL R102, R3, R102, P0 ;  /* 0x0000006603667208 */ /* 0x000fe20000000000 */
[----:B------:R-:W-:Y:S01]  /*85e0*/  FMUL R3, R116, 0.25 ;  /* 0x3e80000074037820 */ /* 0x000fe20000400000 */
[----:B------:R-:W-:Y:S01]  /*85f0*/  FSETP.GT.AND P1, PT, |R15|, 8.50705917302346158658e+37, PT ;  /* 0x7e8000000f00780b */ /* 0x000fe20003f24200 */
        /* <DEDUP_REMOVED lines=25> */
[----:B------:R-:W-:Y:S01]  /*8790*/  FMUL R7, R94, 0.25 ;  /* 0x3e8000005e077820 */ /* 0x000fe20000400000 */
[----:B------:R-:W-:Y:S01]  /*87a0*/  FSEL R26, R4, R105, P1 ;  /* 0x00000069041a7208 */ /* 0x000fe20000800000 */
[----:B------:R-:W-:Y:S01]  /*87b0*/  FMUL R4, R97, 0.25 ;  /* 0x3e80000061047820 */ /* 0x000fe20000400000 */
[----:B------:R-:W-:Y:S01]  /*87c0*/  FSEL R92, R3, R92, P1 ;  /* 0x0000005c035c7208 */ /* 0x000fe20000800000 */
[----:B------:R-:W-:Y:S01]  /*87d0*/  FMUL R3, R158, 8388608 ;  /* 0x4b0000009e037820 */ /* 0x000fe20000400000 */
[----:B------:R-:W-:Y:S01]  /*87e0*/  FSEL R30, R0, R101, P1 ;  /* 0x00000065001e7208 */ /* 0x000fe20000800000 */
[----:B------:R-:W-:Y:S01]  /*87f0*/  FMUL R0, R89, 0.25 ;  /* 0x3e80000059007820 */ /* 0x000fe20000400000 */
[----:B------:R-:W-:Y:S01]  /*8800*/  FSEL R42, R6, R91, P0 ;  /* 0x0000005b062a7208 */ /* 0x000fe20000000000 */
[----:B------:R-:W-:Y:S01]  /*8810*/  FMUL R6, R93, 0.25 ;  /* 0x3e8000005d067820 */ /* 0x000fe20000400000 */
[----:B------:R-:W-:Y:S01]  /*8820*/  FSEL R108, R5, R108, P1 ;  /* 0x0000006c056c7208 */ /* 0x000fe20000800000 */
[----:B------:R-:W-:Y:S01]  /*8830*/  FMUL R5, R96, 0.25 ;  /* 0x3e80000060057820 */ /* 0x000fe20000400000 */
[----:B------:R-:W-:Y:S01]  /*8840*/  FSETP.GEU.AND P3, PT, R158, 1.175494350822287508e-38, PT ;  /* 0x008000009e00780b */ /* 0x000fe20003f6e000 */
[----:B0-----:R-:W-:Y:S01]  /*8850*/  IMAD.SHL.U32 R9, R2, 0x8, RZ ;  /* 0x0000000802097824 */ /* 0x001fe200078e00ff */
[----:B------:R-:W-:Y:S01]  /*8860*/  FSEL R94, R7, R94, P0 ;  /* 0x0000005e075e7208 */ /* 0x000fe20000000000 */
[----:B------:R-:W-:Y:S01]  /*8870*/  FMUL R7, R104, 0.25 ;  /* 0x3e80000068077820 */ /* 0x000fe20000400000 */
[----:B------:R-:W-:Y:S01]  /*8880*/  FSEL R34, R4, R97, P1 ;  /* 0x0000006104227208 */ /* 0x000fe20000800000 */
[----:B------:R-:W-:Y:S01]  /*8890*/  BAR.SYNC.DEFER_BLOCKING 0x0 ;  /* 0x0000000000007b1d */ /* 0x000fe20000010000 */
[----:B------:R-:W-:-:S02]  /*88a0*/  LOP3.LUT R4, R2, 0x7, RZ, 0xc0, !PT ;  /* 0x0000000702047812 */ /* 0x000fc400078ec0ff */
[----:B------:R-:W-:Y:S02]  /*88b0*/  FSEL R52, R3, R158, !P3 ;  /* 0x0000009e03347208 */ /* 0x000fe40005800000 */
[----:B------:R-:W-:Y:S01]  /*88c0*/  FSEL R44, R0, R89, P1 ;  /* 0x00000059002c7208 */ /* 0x000fe20000800000 */
[----:B------:R-:W-:Y:S01]  /*88d0*/  FMUL R0, R15, 8388608 ;  /* 0x4b0000000f007820 */ /* 0x000fe20000400000 */
[----:B------:R-:W-:Y:S01]  /*88e0*/  FSEL R96, R5, R96, P1 ;  /* 0x0000006005607208 */ /* 0x000fe20000800000 */
[----:B------:R-:W-:Y:S01]  /*88f0*/  FMUL R5, R88, 0.25 ;  /* 0x3e80000058057820 */ /* 0x000fe20000400000 */
[----:B------:R-:W-:Y:S01]  /*8900*/  FSEL R38, R6, R93, P1 ;  /* 0x0000005d06267208 */ /* 0x000fe20000800000 */
[----:B------:R-:W-:Y:S01]  /*8910*/  IMAD.SHL.U32 R6, R2, 0x4, RZ ;  /* 0x0000000402067824 */ /* 0x000fe200078e00ff */
[----:B------:R-:W-:Y:S01]  /*8920*/  FSEL R104, R7, R104, P1 ;  /* 0x0000006807687208 */ /* 0x000fe20000800000 */
[----:B------:R-:W-:Y:S01]  /*8930*/  VIADD R3, R52, 0xc0cafb0d ;  /* 0xc0cafb0d34037836 */ /* 0x000fe20000000000 */
[----:B------:R-:W-:Y:S01]  /*8940*/  FSETP.GEU.AND P2, PT, R15, 1.175494350822287508e-38, PT ;  /* 0x008000000f00780b */ /* 0x000fe20003f4e000 */
[----:B------:R-:W0:Y:S01]  /*8950*/  S2R R161, SR_TID.X ;  /* 0x0000000000a17919 */ /* 0x000e220000002100 */
[C---:B------:R-:W-:Y:S01]  /*8960*/  FSETP.GEU.AND P4, PT, |R158|.reuse, 1.175494350822287508e-38, PT ;  /* 0x008000009e00780b */ /* 0x040fe20003f8e200 */
[----:B------:R-:W-:Y:S01]  /*8970*/  @P0 FMUL R158, R158, 0.25 ;  /* 0x3e8000009e9e0820 */ /* 0x000fe20000400000 */
[----:B------:R-:W-:Y:S01]  /*8980*/  LEA R7, R4, UR16, 0x4 ;  /* 0x0000001004077c11 */ /* 0x000fe2000f8e20ff */
[----:B------:R-:W1:Y:S01]  /*8990*/  S2R R160, SR_CTAID.X ;  /* 0x0000000000a07919 */ /* 0x000e620000002500 */
[----:B------:R-:W-:Y:S01]  /*89a0*/  LOP3.LUT R10, R2, 0x8, RZ, 0xc0, !PT ;  /* 0x00000008020a7812 */ /* 0x000fe200078ec0ff */
[----:B------:R-:W2:Y:S01]  /*89b0*/  LDC.64 R72, c[0x0][0x228] ;  /* 0x00008a00ff487b82 */ /* 0x000ea20000000a00 */
[----:B------:R-:W-:Y:S01]  /*89c0*/  FSEL R55, R0, R15, !P2 ;  /* 0x0000000f00377208 */ /* 0x000fe20005000000 */
[----:B------:R-:W-:Y:S01]  /*89d0*/  ULDC.64 UR4, c[0x0][0x270] ;  /* 0x00009c0000047ab9 */ /* 0x000fe20000000a00 */
[----:B------:R-:W-:Y:S01]  /*89e0*/  FSEL R88, R5, R88, P1 ;  /* 0x0000005805587208 */ /* 0x000fe20000800000 */
[--C-:B------:R-:W-:Y:S01]  /*89f0*/  IMAD R5, R4, -0x8, R7.reuse ;  /* 0xfffffff804057824 */ /* 0x100fe200078e0207 */
[----:B------:R-:W-:Y:S01]  /*8a00*/  LOP3.LUT R6, R6, 0xc0, RZ, 0xc0, !PT ;  /* 0x000000c006067812 */ /* 0x000fe200078ec0ff */
[----:B------:R-:W-:Y:S01]  /*8a10*/  IMAD R46, R10, 0x80, R7 ;  /* 0x000000800a2e7824 */ /* 0x000fe200078e0207 */
[----:B------:R-:W-:Y:S01]  /*8a20*/  LOP3.LUT R7, R3, 0xff800000, RZ, 0xc0, !PT ;  /* 0xff80000003077812 */ /* 0x000fe200078ec0ff */
[----:B------:R-:W-:-:S02]  /*8a30*/  VIADD R0, R55, 0xc0cafb0d ;  /* 0xc0cafb0d37007836 */ /* 0x000fc40000000000 */
[----:B------:R-:W-:Y:S01]  /*8a40*/  @!P4 FMUL R158, R158, 16777216 ;  /* 0x4b8000009e9ec820 */ /* 0x000fe20000400000 */
[----:B------:R-:W-:Y:S01]  /*8a50*/  IMAD.IADD R11, R6, 0x1, R5 ;  /* 0x00000001060b7824 */ /* 0x000fe200078e0205 */
[----:B------:R-:W-:Y:S01]  /*8a60*/  FSEL R5, RZ, -23, P3 ;  /* 0xc1b80000ff057808 */ /* 0x000fe20001800000 */
[----:B------:R-:W-:Y:S01]  /*8a70*/  @!P4 FMUL R12, R12, 16777216 ;  /* 0x4b8000000c0cc820 */ /* 0x000fe20000400000 */
[----:B------:R-:W-:Y:S01]  /*8a80*/  I2FP.F32.S32 R8, R7 ;  /* 0x0000000700087245 */ /* 0x000fe20000201400 */
[----:B------:R-:W-:Y:S01]  /*8a90*/  @!P4 FMUL R118, R118, 16777216 ;  /* 0x4b8000007676c820 */ /* 0x000fe20000400000 */
[----:B------:R-:W-:Y:S01]  /*8aa0*/  LOP3.LUT R4, R0, 0xff800000, RZ, 0xc0, !PT ;  /* 0xff80000000047812 */ /* 0x000fe200078ec0ff */
[----:B------:R-:W-:Y:S01]  /*8ab0*/  @!P4 FMUL R16, R16, 16777216 ;  /* 0x4b8000001010c820 */ /* 0x000fe20000400000 */
[----:B------:R-:W-:Y:S01]  /*8ac0*/  LEA.HI R0, R10, R11, RZ, 0x1f ;  /* 0x0000000b0a007211 */ /* 0x000fe200078ff8ff */
[----:B------:R-:W-:Y:S01]  /*8ad0*/  FFMA.FTZ R10, R8, 1.1920928955078125e-07, R5 ;  /* 0x34000000080a7823 */ /* 0x000fe20000010005 */
[C---:B------:R-:W-:Y:S01]  /*8ae0*/  FSETP.GEU.AND P0, PT, |R15|.reuse, 1.175494350822287508e-38, PT ;  /* 0x008000000f00780b */ /* 0x040fe20003f0e200 */
[----:B------:R-:W3:Y:S01]  /*8af0*/  MUFU.RCP R5, R158 ;  /* 0x0000009e00057308 */ /* 0x000ee20000001000 */
[----:B------:R-:W-:Y:S01]  /*8b00*/  @P1 FMUL R15, R15, 0.25 ;  /* 0x3e8000000f0f1820 */ /* 0x000fe20000400000 */
[----:B------:R-:W-:Y:S01]  /*8b10*/  LOP3.LUT R9, R9, 0x380, RZ, 0xc0, !PT ;  /* 0x0000038009097812 */ /* 0x000fe200078ec0ff */
[----:B------:R-:W-:Y:S01]  /*8b20*/  @!P4 FMUL R114, R114, 16777216 ;  /* 0x4b8000007272c820 */ /* 0x000fe20000400000 */
        /* <DEDUP_REMOVED lines=13> */
[----:B------:R-:W-:-:S02]  /*8c00*/  IMAD.IADD R46, R9, 0x1, R46 ;  /* 0x00000001092e7824 */ /* 0x000fc400078e022e */
[C---:B---3--:R-:W-:Y:S01]  /*8c10*/  FMUL R12, R5.reuse, R12 ;  /* 0x0000000c050c7220 */ /* 0x048fe20000400000 */
[C---:B------:R-:W-:Y:S01]  /*8c20*/  FMUL R9, R5.reuse, R118 ;  /* 0x0000007605097220 */ /* 0x040fe20000400000 */
        /* <DEDUP_REMOVED lines=13> */
[----:B------:R-:W-:Y:S01]  /*8d00*/  FMUL R35, R5, R90 ;  /* 0x0000005a05237220 */ /* 0x000fe20000400000 */
[----:B------:R-:W-:Y:S01]  /*8d10*/  @!P0 FMUL R14, R14, 16777216 ;  /* 0x4b8000000e0e8820 */ /* 0x000fe20000400000 */
[----:B------:R-:W3:Y:S01]  /*8d20*/  MUFU.RCP R5, R15 ;  /* 0x0000000f00057308 */ /* 0x000ee20000001000 */
        /* <DEDUP_REMOVED lines=15> */
[----:B------:R-:W-:Y:S01]  /*8e20*/  F2FP.SATFINITE.E4M3.F32.PACK_AB_MERGE_C R35, R42, R35, RZ ;  /* 0x000000232a23723e */ /* 0x000fe200048070ff */
        /* <DEDUP_REMOVED lines=16> */
[----:B------:R-:W-:Y:S01]  /*8f30*/  F2FP.SATFINITE.E4M3.F32.PACK_AB_MERGE_C R37, R44, R37, RZ ;  /* 0x000000252c25723e */ /* 0x000fe200048070ff */
[----:B------:R-:W-:Y:S01]  /*8f40*/  IMAD.IADD R7, R52, 0x1, -R7 ;  /* 0x0000000134077824 */ /* 0x000fe200078e0a07 */
[----:B------:R-:W-:Y:S01]  /*8f50*/  F2FP.SATFINITE.E4M3.F32.PACK_AB_MERGE_C R33, R38, R33, RZ ;  /* 0x000000212621723e */ /* 0x000fe200048070ff */
[----:B------:R-:W-:Y:S01]  /*8f60*/  UIMAD UR4, UR17, UR4, URZ ;  /* 0x00000004110472a4 */ /* 0x000fe2000f8e023f */
[----:B------:R-:W-:-:S02]  /*8f70*/  F2FP.SATFINITE.E4M3.F32.PACK_AB_MERGE_C R5, R34, R5, RZ ;  /* 0x000000052205723e */ /* 0x000fc400048070ff */
[----:B------:R-:W-:Y:S02]  /*8f80*/  F2FP.SATFINITE.E4M3.F32.PACK_AB_MERGE_C R31, R36, R31, RZ ;  /* 0x0000001f241f723e */ /* 0x000fe400048070ff */
[----:B------:R-:W-:Y:S01]  /*8f90*/  F2FP.SATFINITE.E4M3.F32.PACK_AB_MERGE_C R29, R32, R29, RZ ;  /* 0x0000001d201d723e */ /* 0x000fe200048070ff */
[----:B------:R-:W3:Y:S01]  /*8fa0*/  LDC R36, c[0x0][0x278] ;  /* 0x00009e00ff247b82 */ /* 0x000ee20000000800 */
[----:B------:R-:W-:Y:S02]  /*8fb0*/  FSEL R3, RZ, -23, P2 ;  /* 0xc1b80000ff037808 */ /* 0x000fe40001000000 */
[----:B------:R-:W-:Y:S01]  /*8fc0*/  I2FP.F32.S32 R6, R4 ;  /* 0x0000000400067245 */ /* 0x000fe20000201400 */
[----:B------:R-:W-:Y:S01]  /*8fd0*/  IMAD.IADD R4, R55, 0x1, -R4 ;  /* 0x0000000137047824 */ /* 0x000fe200078e0a04 */
[----:B------:R-:W-:Y:S02]  /*8fe0*/  F2FP.SATFINITE.E4M3.F32.PACK_AB_MERGE_C R13, R16, R13, RZ ;  /* 0x0000000d100d723e */ /* 0x000fe400048070ff */
[----:B------:R-:W-:Y:S01]  /*8ff0*/  F2FP.SATFINITE.E4M3.F32.PACK_AB_MERGE_C R15, R18, R15, RZ ;  /* 0x0000000f120f723e */ /* 0x000fe200048070ff */
[----:B------:R-:W-:Y:S01]  /*9000*/  FFMA.FTZ R3, R6, 1.1920928955078125e-07, R3 ;  /* 0x3400000006037823 */ /* 0x000fe20000010003 */
[----:B------:R-:W-:-:S02]  /*9010*/  F2FP.SATFINITE.E4M3.F32.PACK_AB_MERGE_C R14, R14, R11, RZ ;  /* 0x0000000b0e0e723e */ /* 0x000fc400048070ff */
[----:B------:R-:W-:Y:S02]  /*9020*/  F2FP.SATFINITE.E4M3.F32.PACK_AB_MERGE_C R16, R12, R9, RZ ;  /* 0x000000090c10723e */ /* 0x000fe400048070ff */
[----:B------:R-:W-:Y:S02]  /*9030*/  F2FP.SATFINITE.E4M3.F32.PACK_AB_MERGE_C R19, R22, R19, RZ ;  /* 0x000000131613723e */ /* 0x000fe400048070ff */
[----:B------:R-:W-:Y:S02]  /*9040*/  F2FP.SATFINITE.E4M3.F32.PACK_AB_MERGE_C R17, R20, R17, RZ ;  /* 0x000000111411723e */ /* 0x000fe400048070ff */
[----:B------:R-:W-:Y:S02]  /*9050*/  LOP3.LUT R11, R37, 0xffff, RZ, 0xc0, !PT ;  /* 0x0000ffff250b7812 */ /* 0x000fe400078ec0ff */
[----:B------:R-:W-:Y:S02]  /*9060*/  LOP3.LUT R18, R5, 0xffff, RZ, 0xc0, !PT ;  /* 0x0000ffff05127812 */ /* 0x000fe400078ec0ff */
[----:B------:R-:W-:-:S02]  /*9070*/  LOP3.LUT R12, R33, 0xffff, RZ, 0xc0, !PT ;  /* 0x0000ffff210c7812 */ /* 0x000fc400078ec0ff */
[----:B------:R-:W-:Y:S02]  /*9080*/  LOP3.LUT R35, R35, 0xffff, RZ, 0xc0, !PT ;  /* 0x0000ffff23237812 */ /* 0x000fe400078ec0ff */
[----:B------:R-:W-:Y:S02]  /*9090*/  LOP3.LUT R22, R29, 0xffff, RZ, 0xc0, !PT ;  /* 0x0000ffff1d167812 */ /* 0x000fe400078ec0ff */
[----:B------:R-:W-:Y:S02]  /*90a0*/  LOP3.LUT R20, R31, 0xffff, RZ, 0xc0, !PT ;  /* 0x0000ffff1f147812 */ /* 0x000fe400078ec0ff */
[----:B------:R-:W-:Y:S02]  /*90b0*/  F2FP.SATFINITE.E4M3.F32.PACK_AB_MERGE_C R23, R26, R23, RZ ;  /* 0x000000171a17723e */ /* 0x000fe400048070ff */
[----:B------:R-:W-:Y:S02]  /*90c0*/  PRMT R6, R18, 0x3340, R1 ;  /* 0x0000334012067816 */ /* 0x000fe40000000001 */
[----:B------:R-:W-:-:S02]  /*90d0*/  PRMT R5, R11, 0x3340, R12 ;  /* 0x000033400b057816 */ /* 0x000fc4000000000c */
[----:B------:R-:W-:Y:S02]  /*90e0*/  PRMT R9, R22, 0x3340, R1 ;  /* 0x0000334016097816 */ /* 0x000fe40000000001 */
[----:B------:R-:W-:Y:S02]  /*90f0*/  PRMT R8, R35, 0x3340, R20 ;  /* 0x0000334023087816 */ /* 0x000fe40000000014 */
[----:B------:R-:W-:Y:S02]  /*9100*/  F2FP.SATFINITE.E4M3.F32.PACK_AB_MERGE_C R21, R24, R21, RZ ;  /* 0x000000151815723e */ /* 0x000fe400048070ff */
[----:B------:R-:W-:Y:S02]  /*9110*/  PRMT R33, R5, 0x5410, R6 ;  /* 0x0000541005217816 */ /* 0x000fe40000000006 */
[----:B------:R-:W-:Y:S02]  /*9120*/  LOP3.LUT R23, R23, 0xffff, RZ, 0xc0, !PT ;  /* 0x0000ffff17177812 */ /* 0x000fe400078ec0ff */
[----:B------:R-:W-:-:S02]  /*9130*/  LOP3.LUT R24, R19, 0xffff, RZ, 0xc0, !PT ;  /* 0x0000ffff13187812 */ /* 0x000fc400078ec0ff */
[----:B------:R-:W-:Y:S02]  /*9140*/  LOP3.LUT R32, R15, 0xffff, RZ, 0xc0, !PT ;  /* 0x0000ffff0f207812 */ /* 0x000fe400078ec0ff */
[----:B------:R-:W-:Y:S02]  /*9150*/  PRMT R37, R8, 0x5410, R9 ;  /* 0x0000541008257816 */ /* 0x000fe40000000009 */
[----:B------:R-:W-:Y:S02]  /*9160*/  SHF.R.U32.HI R5, RZ, 0x8, R11 ;  /* 0x00000008ff057819 */ /* 0x000fe4000001160b */
[----:B------:R-:W-:Y:S02]  /*9170*/  SHF.R.U32.HI R6, RZ, 0x8, R12 ;  /* 0x00000008ff067819 */ /* 0x000fe4000001160c */
[----:B------:R-:W-:Y:S02]  /*9180*/  SHF.R.U32.HI R8, RZ, 0x8, R18 ;  /* 0x00000008ff087819 */ /* 0x000fe40000011612 */
[----:B------:R-:W-:-:S02]  /*9190*/  PRMT R12, R32, 0x3340, R1 ;  /* 0x00003340200c7816 */ /* 0x000fc40000000001 */
[----:B------:R-:W-:Y:S02]  /*91a0*/  PRMT R9, R23, 0x3340, R24 ;  /* 0x0000334017097816 */ /* 0x000fe40000000018 */
[----:B------:R-:W-:Y:S02]  /*91b0*/  LOP3.LUT R21, R21, 0xffff, RZ, 0xc0, !PT ;  /* 0x0000ffff15157812 */ /* 0x000fe400078ec0ff */
[----:B------:R-:W-:Y:S02]  /*91c0*/  LOP3.LUT R26, R17, 0xffff, RZ, 0xc0, !PT ;  /* 0x0000ffff111a7812 */ /* 0x000fe400078ec0ff */
[----:B------:R-:W-:Y:S02]  /*91d0*/  LOP3.LUT R34, R13, 0xffff, RZ, 0xc0, !PT ;  /* 0x0000ffff0d227812 */ /* 0x000fe400078ec0ff */
[----:B------:R-:W-:Y:S02]  /*91e0*/  LOP3.LUT R6, R6, 0xffff, RZ, 0xc0, !PT ;  /* 0x0000ffff06067812 */ /* 0x000fe400078ec0ff */
[----:B------:R-:W-:-:S02]  /*91f0*/  LOP3.LUT R5, R5, 0xffff, RZ, 0xc0, !PT ;  /* 0x0000ffff05057812 */ /* 0x000fc400078ec0ff */
[----:B------:R-:W-:Y:S02]  /*9200*/  LOP3.LUT R8, R8, 0xffff, RZ, 0xc0, !PT ;  /* 0x0000ffff08087812 */ /* 0x000fe400078ec0ff */
[----:B------:R-:W-:Y:S02]  /*9210*/  PRMT R57, R9, 0x5410, R12 ;  /* 0x0000541009397816 */ /* 0x000fe4000000000c */
[----:B------:R-:W-:Y:S02]  /*9220*/  F2FP.SATFINITE.E4M3.F32.PACK_AB_MERGE_C R30, R30, R27, RZ ;  /* 0x0000001b1e1e723e */ /* 0x000fe400048070ff */
[----:B------:R-:W-:Y:S02]  /*9230*/  PRMT R18, R34, 0x3340, R1 ;  /* 0x0000334022127816 */ /* 0x000fe40000000001 */
[----:B------:R-:W-:Y:S02]  /*9240*/  PRMT R11, R21, 0x3340, R26 ;  /* 0x00003340150b7816 */ /* 0x000fe4000000001a */
[----:B------:R-:W-:-:S02]  /*9250*/  PRMT R12, R5, 0x3340, R6 ;  /* 0x00003340050c7816 */ /* 0x000fc40000000006 */
[----:B------:R-:W-:Y:S02]  /*9260*/  PRMT R27, R8, 0x3340, R1 ;  /* 0x00003340081b7816 */ /* 0x000fe40000000001 */
[----:B------:R-:W-:Y:S02]  /*9270*/  SHF.R.U32.HI R5, RZ, 0x8, R35 ;  /* 0x00000008ff057819 */ /* 0x000fe40000011623 */
[----:B------:R-:W-:Y:S02]  /*9280*/  SHF.R.U32.HI R6, RZ, 0x8, R20 ;  /* 0x00000008ff067819 */ /* 0x000fe40000011614 */
[----:B------:R-:W-:Y:S02]  /*9290*/  SHF.R.U32.HI R8, RZ, 0x8, R22 ;  /* 0x00000008ff087819 */ /* 0x000fe40000011616 */
[----:B------:R-:W-:Y:S02]  /*92a0*/  PRMT R61, R11, 0x5410, R18 ;  /* 0x000054100b3d7816 */ /* 0x000fe40000000012 */
[----:B------:R-:W-:-:S02]  /*92b0*/  SHF.R.U32.HI R9, RZ, 0x8, R23 ;  /* 0x00000008ff097819 */ /* 0x000fc40000011617 */
[----:B------:R-:W-:Y:S02]  /*92c0*/  SHF.R.U32.HI R11, RZ, 0x8, R24 ;  /* 0x00000008ff0b7819 */ /* 0x000fe40000011618 */
[----:B------:R-:W-:Y:S02]  /*92d0*/  LOP3.LUT R6, R6, 0xffff, RZ, 0xc0, !PT ;  /* 0x0000ffff06067812 */ /* 0x000fe400078ec0ff */
[----:B------:R-:W-:Y:S02]  /*92e0*/  LOP3.LUT R5, R5, 0xffff, RZ, 0xc0, !PT ;  /* 0x0000ffff05057812 */ /* 0x000fe400078ec0ff */
[----:B------:R-:W-:Y:S02]  /*92f0*/  LOP3.LUT R8, R8, 0xffff, RZ, 0xc0, !PT ;  /* 0x0000ffff08087812 */ /* 0x000fe400078ec0ff */
[----:B------:R-:W-:Y:S02]  /*9300*/  LOP3.LUT R20, R9, 0xffff, RZ, 0xc0, !PT ;  /* 0x0000ffff09147812 */ /* 0x000fe400078ec0ff */
[----:B------:R-:W-:-:S02]  /*9310*/  F2FP.SATFINITE.E4M3.F32.PACK_AB_MERGE_C R28, R28, R25, RZ ;  /* 0x000000191c1c723e */ /* 0x000fc400048070ff */
[----:B------:R-:W-:Y:S02]  /*9320*/  LOP3.LUT R11, R11, 0xffff, RZ, 0xc0, !PT ;  /* 0x0000ffff0b0b7812 */ /* 0x000fe400078ec0ff */
[----:B------:R-:W-:Y:S02]  /*9330*/  PRMT R9, R5, 0x3340, R6 ;  /* 0x0000334005097816 */ /* 0x000fe40000000006 */
[----:B------:R-:W-:Y:S02]  /*9340*/  SHF.R.U32.HI R25, RZ, 0x6, R2 ;  /* 0x00000006ff197819 */ /* 0x000fe40000011602 */
[----:B------:R-:W-:Y:S02]  /*9350*/  PRMT R18, R8, 0x3340, R1 ;  /* 0x0000334008127816 */ /* 0x000fe40000000001 */
[----:B------:R-:W-:Y:S02]  /*9360*/  SHF.R.U32.HI R5, RZ, 0x8, R21 ;  /* 0x00000008ff057819 */ /* 0x000fe40000011615 */
[----:B------:R-:W-:-:S02]  /*9370*/  SHF.R.U32.HI R8, RZ, 0x8, R32 ;  /* 0x00000008ff087819 */ /* 0x000fc40000011620 */
[----:B------:R-:W-:Y:S02]  /*9380*/  SHF.R.U32.HI R6, RZ, 0x8, R26 ;  /* 0x00000008ff067819 */ /* 0x000fe4000001161a */
[----:B------:R-:W-:Y:S02]  /*9390*/  PRMT R20, R20, 0x3340, R11 ;  /* 0x0000334014147816 */ /* 0x000fe4000000000b */
[----:B------:R-:W-:Y:S02]  /*93a0*/  SGXT.U32 R25, R25, 0x1 ;  /* 0x000000011919781a */ /* 0x000fe40000000000 */
[----:B------:R-:W-:Y:S02]  /*93b0*/  LOP3.LUT R11, R5, 0xffff, RZ, 0xc0, !PT ;  /* 0x0000ffff050b7812 */ /* 0x000fe400078ec0ff */
[----:B------:R-:W-:Y:S01]  /*93c0*/  LOP3.LUT R8, R8, 0xffff, RZ, 0xc0, !PT ;  /* 0x0000ffff08087812 */ /* 0x000fe200078ec0ff */
[----:B---3--:R-:W-:Y:S01]  /*93d0*/  IMAD R13, R25, R36, RZ ;  /* 0x00000024190d7224 */ /* 0x008fe200078e02ff */
[----:B------:R-:W-:-:S02]  /*93e0*/  LOP3.LUT R6, R6, 0xffff, RZ, 0xc0, !PT ;  /* 0x0000ffff06067812 */ /* 0x000fc400078ec0ff */
[----:B------:R-:W-:Y:S01]  /*93f0*/  SHF.R.U32.HI R5, RZ, 0x8, R34 ;  /* 0x00000008ff057819 */ /* 0x000fe20000011622 */
[----:B------:R-:W-:Y:S01]  /*9400*/  IMAD R15, R36, 0x2, R13 ;  /* 0x00000002240f7824 */ /* 0x000fe200078e020d */
[----:B------:R-:W-:Y:S01]  /*9410*/  PRMT R47, R8, 0x3340, R1 ;  /* 0x00003340082f7816 */ /* 0x000fe20000000001 */
[----:B------:R-:W-:Y:S01]  /*9420*/  FADD R8, R4, -1 ;  /* 0xbf80000004087421 */ /* 0x000fe20000000000 */
[----:B------:R-:W-:Y:S01]  /*9430*/  PRMT R22, R11, 0x3340, R6 ;  /* 0x000033400b167816 */ /* 0x000fe20000000006 */
[----:B------:R-:W-:Y:S01]  /*9440*/  IMAD.MOV.U32 R6, RZ, RZ, 0x3dc6b27f ;  /* 0x3dc6b27fff067424 */ /* 0x000fe200078e00ff */
[----:B------:R-:W-:Y:S01]  /*9450*/  LOP3.LUT R5, R5, 0xffff, RZ, 0xc0, !PT ;  /* 0x0000ffff05057812 */ /* 0x000fe200078ec0ff */
[----:B------:R-:W-:Y:S01]  /*9460*/  FADD R11, R7, -1 ;  /* 0xbf800000070b7421 */ /* 0x000fe20000000000 */
[----:B------:R-:W-:Y:S01]  /*9470*/  IMAD R17, R36, 0x2, R15 ;  /* 0x0000000224117824 */ /* 0x000fe200078e020f */
[----:B------:R-:W-:Y:S02]  /*9480*/  PRMT R49, R12, 0x5410, R27 ;  /* 0x000054100c317816 */ /* 0x000fe4000000001b */
[----:B------:R-:W-:Y:S01]  /*9490*/  PRMT R53, R5, 0x3340, R40 ;  /* 0x0000334005357816 */ /* 0x000fe20000000028 */
[-C--:B------:R-:W-:Y:S01]  /*94a0*/  FFMA.FTZ R5, R8, R6.reuse, -0.16845393180847167969 ;  /* 0xbe2c7f3008057423 */ /* 0x080fe20000010006 */
[----:B------:R-:W-:Y:S01]  /*94b0*/  FFMA.FTZ R4, R11, R6, -0.16845393180847167969 ;  /* 0xbe2c7f300b047423 */ /* 0x000fe20000010006 */
[----:B------:R-:W-:Y:S01]  /*94c0*/  PRMT R9, R9, 0x5410, R18 ;  /* 0x0000541009097816 */ /* 0x000fe20000000012 */
[----:B------:R-:W-:-:S02]  /*94d0*/  IMAD R19, R36, 0x2, R17 ;  /* 0x0000000224137824 */ /* 0x000fc400078e0211 */
[----:B------:R-:W-:Y:S01]  /*94e0*/  FFMA.FTZ R5, R8, R5, 0.1716887056827545166 ;  /* 0x3e2fcf2a08057423 */ /* 0x000fe20000010005 */
[C---:B------:R-:W-:Y:S01]  /*94f0*/  FFMA.FTZ R4, R11.reuse, R4, 0.1716887056827545166 ;  /* 0x3e2fcf2a0b047423 */ /* 0x040fe20000010004 */
[----:B------:R-:W-:Y:S01]  /*9500*/  LOP3.LUT R30, R30, 0xffff, RZ, 0xc0, !PT ;  /* 0x0000ffff1e1e7812 */ /* 0x000fe200078ec0ff */
[----:B------:R-:W-:Y:S01]  /*9510*/  IMAD R21, R36, 0x2, R19 ;  /* 0x0000000224157824 */ /* 0x000fe200078e0213 */
[----:B------:R-:W-:Y:S01]  /*9520*/  LOP3.LUT R28, R28, 0xffff, RZ, 0xc0, !PT ;  /* 0x0000ffff1c1c7812 */ /* 0x000fe200078ec0ff */
[----:B------:R-:W-:Y:S01]  /*9530*/  FFMA.FTZ R5, R8, R5, -0.17900948226451873779 ;  /* 0xbe374e4308057423 */ /* 0x000fe20000010005 */
[----:B------:R-:W-:Y:S01]  /*9540*/  FFMA.FTZ R4, R11, R4, -0.17900948226451873779 ;  /* 0xbe374e430b047423 */ /* 0x000fe20000010004 */
[--C-:B------:R-:W-:Y:S01]  /*9550*/  PRMT R48, R33, 0x4210, R30.reuse ;  /* 0x0000421021307816 */ /* 0x100fe2000000001e */
[----:B------:R-:W-:Y:S01]  /*9560*/  IMAD R23, R36, 0x2, R21 ;  /* 0x0000000224177824 */ /* 0x000fe200078e0215 */
[----:B------:R-:W-:Y:S01]  /*9570*/  PRMT R49, R49, 0x5210, R30 ;  /* 0x0000521031317816 */ /* 0x000fe2000000001e */
[C---:B------:R-:W-:Y:S01]  /*9580*/  FFMA.FTZ R5, R8.reuse, R5, 0.20512372255325317383 ;  /* 0x3e520bf408057423 */ /* 0x040fe20000010005 */
[--C-:B------:R-:W-:Y:S01]  /*9590*/  PRMT R50, R37, 0x4210, R28.reuse ;  /* 0x0000421025327816 */ /* 0x100fe2000000001c */
[----:B------:R-:W-:Y:S01]  /*95a0*/  FFMA.FTZ R4, R11, R4, 0.20512372255325317383 ;  /* 0x3e520bf40b047423 */ /* 0x000fe20000010004 */
[----:B------:R-:W-:Y:S01]  /*95b0*/  PRMT R51, R9, 0x5210, R28 ;  /* 0x0000521009337816 */ /* 0x000fe2000000001c */
[----:B------:R-:W-:Y:S01]  /*95c0*/  FFMA.FTZ R5, R8, R5, -0.24046532809734344482 ;  /* 0xbe763c8b08057423 */ /* 0x000fe20000010005 */
[----:B------:R-:W-:-:S02]  /*95d0*/  IMAD R25, R36, 0x2, R23 ;  /* 0x0000000224197824 */ /* 0x000fc400078e0217 */
[C---:B------:R-:W-:Y:S01]  /*95e0*/  FFMA.FTZ R4, R11.reuse, R4, -0.24046532809734344482 ;  /* 0xbe763c8b0b047423 */ /* 0x040fe20000010004 */
[----:B------:R-:W-:Y:S01]  /*95f0*/  LOP3.LUT R75, R2, 0x7f, RZ, 0xc0, !PT ;  /* 0x0000007f024b7812 */ /* 0x000fe200078ec0ff */
[----:B------:R3:W-:Y:S01]  /*9600*/  STSM.16.M88.4 [R46], R48 ;  /* 0x000000302e007844 */ /* 0x0007e20000000200 */
[----:B------:R-:W-:Y:S01]  /*9610*/  FFMA.FTZ R5, R8, R5, 0.28857114911079406738 ;  /* 0x3e93bf9908057423 */ /* 0x000fe20000010005 */
[----:B------:R-:W-:Y:S01]  /*9620*/  FFMA.FTZ R4, R11, R4, 0.28857114911079406738 ;  /* 0x3e93bf990b047423 */ /* 0x000fe20000010004 */
[----:B------:R-:W-:Y:S01]  /*9630*/  IMAD R27, R36, 0x4, R25 ;  /* 0x00000004241b7824 */ /* 0x000fe200078e0219 */
[----:B------:R-:W-:Y:S01]  /*9640*/  LEA R75, R75, UR16, 0x4 ;  /* 0x000000104b4b7c11 */ /* 0x000fe2000f8e20ff */
[----:B------:R-:W-:Y:S01]  /*9650*/  FFMA.FTZ R5, R8, R5, -0.36067417263984680176 ;  /* 0xbeb8aa4908057423 */ /* 0x000fe20000010005 */
[C---:B------:R-:W-:Y:S01]  /*9660*/  FFMA.FTZ R4, R11.reuse, R4, -0.36067417263984680176 ;  /* 0xbeb8aa490b047423 */ /* 0x040fe20000010004 */
[----:B------:R-:W-:Y:S01]  /*9670*/  IMAD R29, R36, 0x2, R27 ;  /* 0x00000002241d7824 */ /* 0x000fe200078e021b */
[----:B------:R-:W-:Y:S01]  /*9680*/  ISETP.GE.U32.AND P2, PT, R52, 0x7f800000, PT ;  /* 0x7f8000003400780c */ /* 0x000fe20003f46070 */
[----:B------:R-:W-:Y:S01]  /*9690*/  FFMA.FTZ R5, R8, R5, 0.48089820146560668945 ;  /* 0x3ef6384a08057423 */ /* 0x000fe20000010005 */
[----:B------:R-:W-:Y:S01]  /*96a0*/  FFMA.FTZ R4, R11, R4, 0.48089820146560668945 ;  /* 0x3ef6384a0b047423 */ /* 0x000fe20000010004 */
[----:B------:R-:W-:Y:S01]  /*96b0*/  IMAD R31, R36, 0x2, R29 ;  /* 0x00000002241f7824 */ /* 0x000fe200078e021d */
[----:B------:R-:W-:Y:S01]  /*96c0*/  ISETP.GE.U32.AND P1, PT, R55, 0x7f800000, PT ;  /* 0x7f8000003700780c */ /* 0x000fe20003f26070 */
[----:B------:R-:W-:Y:S01]  /*96d0*/  FFMA.FTZ R5, R8, R5, -0.72134751081466674805 ;  /* 0xbf38aa3b08057423 */ /* 0x000fe20000010005 */
[C---:B------:R-:W-:Y:S01]  /*96e0*/  FFMA.FTZ R4, R11.reuse, R4, -0.72134751081466674805 ;  /* 0xbf38aa3b0b047423 */ /* 0x040fe20000010004 */
[----:B------:R-:W-:Y:S01]  /*96f0*/  IMAD R33, R36, 0x2, R31 ;  /* 0x0000000224217824 */ /* 0x000fe200078e021f */
[----:B------:R-:W-:Y:S01]  /*9700*/  PRMT R65, R20, 0x5410, R47 ;  /* 0x0000541014417816 */ /* 0x000fe2000000002f */
[----:B------:R-:W-:Y:S01]  /*9710*/  FMUL R9, R8, R5 ;  /* 0x0000000508097220 */ /* 0x000fe20000400000 */
[----:B------:R-:W-:Y:S01]  /*9720*/  FMUL R12, R11, R4 ;  /* 0x000000040b0c7220 */ /* 0x000fe20000400000 */
[----:B------:R-:W-:Y:S01]  /*9730*/  BAR.SYNC.DEFER_BLOCKING 0x0 ;  /* 0x0000000000007b1d */ /* 0x000fe20000010000 */
[----:B------:R-:W-:-:S02]  /*9740*/  IMAD R35, R36, 0x2, R33 ;  /* 0x0000000224237824 */ /* 0x000fc400078e0221 */
[----:B------:R-:W-:Y:S01]  /*9750*/  FMUL R9, R8, R9 ;  /* 0x0000000908097220 */ /* 0x000fe20000400000 */
[----:B------:R-:W-:Y:S01]  /*9760*/  FMUL R12, R11, R12 ;  /* 0x0000000c0b0c7220 */ /* 0x000fe20000400000 */
[----:B0-----:R-:W-:Y:S01]  /*9770*/  LOP3.LUT R161, R161, 0x3f, RZ, 0xc0, !PT ;  /* 0x0000003fa1a17812 */ /* 0x001fe200078ec0ff */
[----:B------:R-:W-:Y:S02]  /*9780*/  IMAD R37, R36, 0x2, R35 ;  /* 0x0000000224257824 */ /* 0x000fe400078e0223 */
[----:B------:R-:W-:Y:S01]  /*9790*/  FFMA.FTZ R8, R8, 1.4426950216293334961, R9 ;  /* 0x3fb8aa3b08087823 */ /* 0x000fe20000010009 */
[----:B------:R-:W-:Y:S01]  /*97a0*/  FFMA.FTZ R11, R11, 1.4426950216293334961, R12 ;  /* 0x3fb8aa3b0b0b7823 */ /* 0x000fe2000001000c */
[----:B------:R-:W-:Y:S01]  /*97b0*/  @P2 IMAD.MOV.U32 R9, RZ, RZ, 0x7f800000 ;  /* 0x7f800000ff092424 */ /* 0x000fe200078e00ff */
[----:B------:R-:W-:Y:S01]  /*97c0*/  PRMT R67, R22, 0x5410, R53 ;  /* 0x0000541016437816 */ /* 0x000fe20000000035 */
[----:B------:R-:W-:Y:S02]  /*97d0*/  IMAD R39, R36, 0x2, R37 ;  /* 0x0000000224277824 */ /* 0x000fe400078e0225 */
[----:B------:R-:W-:Y:S01]  /*97e0*/  FADD R3, R3, R8 ;  /* 0x0000000803037221 */ /* 0x000fe20000000000 */
[----:B-1----:R-:W-:-:S02]  /*97f0*/  IMAD R160, R160, 0x40, R161 ;  /* 0x00000040a0a07824 */ /* 0x002fc400078e02a1 */
[----:B------:R-:W-:Y:S01]  /*9800*/  FADD R74, R10, R11 ;  /* 0x0000000b0a4a7221 */ /* 0x000fe20000000000 */
[----:B------:R-:W-:Y:S02]  /*9810*/  IMAD R43, R36, 0x4, R39 ;  /* 0x00000004242b7824 */ /* 0x000fe400078e0227 */
[----:B------:R-:W-:Y:S01]  /*9820*/  @P2 FFMA.FTZ R74, R52, R9, +INF ;  /* 0x7f800000344a2423 */ /* 0x000fe20000010009 */
[----:B------:R-:W-:Y:S01]  /*9830*/  @P1 IMAD.MOV.U32 R8, RZ, RZ, 0x7f800000 ;  /* 0x7f800000ff081424 */ /* 0x000fe200078e00ff */
[C---:B------:R-:W-:Y:S01]  /*9840*/  FSETP.NEU.AND P0, PT, R55.reuse, RZ, PT ;  /* 0x000000ff3700720b */ /* 0x040fe20003f0d000 */
[----:B------:R-:W-:Y:S01]  /*9850*/  IMAD R45, R36, 0x2, R43 ;  /* 0x00000002242d7824 */ /* 0x000fe200078e022b */
[----:B------:R-:W-:Y:S01]  /*9860*/  LOP3.LUT R14, R14, 0xffff, RZ, 0xc0, !PT ;  /* 0x0000ffff0e0e7812 */ /* 0x000fe200078ec0ff */
[----:B------:R-:W-:Y:S02]  /*9870*/  IMAD R9, R160, UR5, RZ ;  /* 0x00000005a0097c24 */ /* 0x000fe4000f8e02ff */
[----:B------:R-:W-:Y:S01]  /*9880*/  @P1 FFMA.FTZ R3, R55, R8, +INF ;  /* 0x7f80000037031423 */ /* 0x000fe20000010008 */
[----:B------:R-:W-:Y:S01]  /*9890*/  IMAD R47, R36, 0x2, R45 ;  /* 0x00000002242f7824 */ /* 0x000fe200078e022d */
[----:B------:R-:W-:Y:S01]  /*98a0*/  USHF.R.S32.HI UR5, URZ, 0x1f, UR4 ;  /* 0x0000001f3f057899 */ /* 0x000fe20008011404 */
[----:B------:R-:W0:Y:S01]  /*98b0*/  LDS.128 R4, [R75] ;  /* 0x000000004b047984 */ /* 0x000e220000000c00 */
[----:B------:R-:W-:Y:S01]  /*98c0*/  LOP3.LUT R16, R16, 0xffff, RZ, 0xc0, !PT ;  /* 0x0000ffff10107812 */ /* 0x000fe200078ec0ff */
[C---:B---3--:R-:W-:Y:S01]  /*98d0*/  IMAD R49, R36.reuse, 0x2, R47 ;  /* 0x0000000224317824 */ /* 0x048fe200078e022f */
[----:B--2---:R-:W-:Y:S01]  /*98e0*/  IADD3 R72, P2, P3, R9, UR4, R72 ;  /* 0x0000000409487c10 */ /* 0x004fe2000fb5e048 */
[----:B------:R-:W-:Y:S01]  /*98f0*/  ULDC UR4, c[0x0][0x27c] ;  /* 0x00009f0000047ab9 */ /* 0x000fe20000000800 */
[----:B------:R-:W-:Y:S01]  /*9900*/  SHF.R.S32.HI R8, RZ, 0x1f, R9 ;  /* 0x0000001fff087819 */ /* 0x000fe20000011409 */
[C---:B------:R-:W-:Y:S01]  /*9910*/  IMAD R51, R36.reuse, 0x2, R49 ;  /* 0x0000000224337824 */ /* 0x040fe200078e0231 */
[--C-:B------:R-:W-:Y:S01]  /*9920*/  PRMT R64, R57, 0x4210, R14.reuse ;  /* 0x0000421039407816 */ /* 0x100fe2000000000e */
[----:B------:R-:W-:Y:S01]  /*9930*/  UIMAD UR4, UR17, UR4, URZ ;  /* 0x00000004110472a4 */ /* 0x000fe2000f8e023f */
[----:B------:R-:W-:Y:S01]  /*9940*/  PRMT R65, R65, 0x5210, R14 ;  /* 0x0000521041417816 */ /* 0x000fe2000000000e */
[C---:B------:R-:W-:Y:S01]  /*9950*/  IMAD R53, R36.reuse, 0x2, R51 ;  /* 0x0000000224357824 */ /* 0x040fe200078e0233 */
[--C-:B------:R-:W-:Y:S01]  /*9960*/  PRMT R66, R61, 0x4210, R16.reuse ;  /* 0x000042103d427816 */ /* 0x100fe20000000010 */
[----:B------:R-:W-:Y:S01]  /*9970*/  USHF.L.U32 UR6, UR4, 0x2, URZ ;  /* 0x0000000204067899 */ /* 0x000fe2000800063f */
[----:B------:R-:W-:Y:S01]  /*9980*/  PRMT R67, R67, 0x5210, R16 ;  /* 0x0000521043437816 */ /* 0x000fe20000000010 */
[----:B------:R-:W-:Y:S01]  /*9990*/  BAR.SYNC.DEFER_BLOCKING 0x0 ;  /* 0x0000000000007b1d */ /* 0x000fe20000010000 */
[----:B------:R-:W-:Y:S01]  /*99a0*/  IMAD R55, R36, 0x2, R53 ;  /* 0x0000000224377824 */ /* 0x000fe200078e0235 */
[----:B------:R-:W-:-:S02]  /*99b0*/  LEA.HI R9, R2, 0x2e, RZ, 0x1a ;  /* 0x0000002e02097811 */ /* 0x000fc400078fd0ff */
[----:B------:R-:W-:Y:S01]  /*99c0*/  IADD3.X R76, R8, UR5, R73, P2, P3 ;  /* 0x00000005084c7c10 */ /* 0x000fe200097e6449 */
[C---:B------:R-:W-:Y:S01]  /*99d0*/  IMAD R59, R36.reuse, 0x4, R55 ;  /* 0x00000004243b7824 */ /* 0x040fe200078e0237 */
[-C--:B------:R-:W-:Y:S01]  /*99e0*/  IADD3 R8, P2, R13, R72.reuse, RZ ;  /* 0x000000480d087210 */ /* 0x080fe20007f5e0ff */
[----:B------:R-:W-:Y:S01]  /*99f0*/  UIMAD.WIDE UR4, UR4, 0x4, URZ ;  /* 0x00000004040478a5 */ /* 0x000fe2000f8e023f */
[-C--:B------:R-:W-:Y:S01]  /*9a00*/  IADD3 R10, P4, R15, R72.reuse, RZ ;  /* 0x000000480f0a7210 */ /* 0x080fe20007f9e0ff */
[C---:B------:R-:W-:Y:S01]  /*9a10*/  IMAD R61, R36.reuse, 0x2, R59 ;  /* 0x00000002243d7824 */ /* 0x040fe200078e023b */
[-C--:B------:R-:W-:Y:S02]  /*9a20*/  IADD3 R12, P3, R17, R72.reuse, RZ ;  /* 0x00000048110c7210 */ /* 0x080fe40007f7e0ff */
[-C--:B------:R-:W-:Y:S01]  /*9a30*/  IADD3 R14, P6, R19, R72.reuse, RZ ;  /* 0x00000048130e7210 */ /* 0x080fe20007fde0ff */
[----:B------:R-:W-:Y:S01]  /*9a40*/  IMAD R63, R36, 0x2, R61 ;  /* 0x00000002243f7824 */ /* 0x000fe200078e023d */
[----:B------:R-:W-:-:S02]  /*9a50*/  IADD3 R16, P5, R21, R72, RZ ;  /* 0x0000004815107210 */ /* 0x000fc40007fbe0ff */
[----:B------:R-:W-:Y:S02]  /*9a60*/  LEA.HI.X.SX32 R11, R15, R76, 0x1, P4 ;  /* 0x0000004c0f0b7211 */ /* 0x000fe400020f0eff */
[----:B------:R-:W-:Y:S02]  /*9a70*/  IADD3 R20, P4, R25, R72, RZ ;  /* 0x0000004819147210 */ /* 0x000fe40007f9e0ff */
[----:B------:R-:W-:Y:S02]  /*9a80*/  LEA.HI.X.SX32 R15, R19, R76, 0x1, P6 ;  /* 0x0000004c130f7211 */ /* 0x000fe400030f0eff */
[----:B------:R-:W-:Y:S01]  /*9a90*/  IADD3 R24, P6, R27, R72, RZ ;  /* 0x000000481b187210 */ /* 0x000fe20007fde0ff */
[----:B------:R1:W-:Y:S01]  /*9aa0*/  STSM.16.M88.4 [R46], R64 ;  /* 0x000000402e007844 */ /* 0x0003e20000000200 */
[----:B------:R-:W-:Y:S02]  /*9ab0*/  LEA.HI R73, R2, 0x3e, RZ, 0x1a ;  /* 0x0000003e02497811 */ /* 0x000fe400078fd0ff */
[----:B0-----:R-:W-:-:S02]  /*9ac0*/  PRMT R81, R5, 0x7773, RZ ;  /* 0x0000777305517816 */ /* 0x001fc400000000ff */
[----:B------:R-:W-:Y:S01]  /*9ad0*/  PRMT R89, R5, 0x7772, RZ ;  /* 0x0000777205597816 */ /* 0x000fe200000000ff */
[----:B------:R-:W-:Y:S01]  /*9ae0*/  IMAD R73, R73, R36, RZ ;  /* 0x0000002449497224 */ /* 0x000fe200078e02ff */
[C---:B------:R-:W-:Y:S02]  /*9af0*/  PRMT R97, R5.reuse, 0x7771, RZ ;  /* 0x0000777105617816 */ /* 0x040fe400000000ff */
[----:B------:R-:W-:Y:S02]  /*9b00*/  PRMT R105, R5, 0x7770, RZ ;  /* 0x0000777005697816 */ /* 0x000fe400000000ff */
[----:B------:R-:W-:Y:S02]  /*9b10*/  LEA.HI R5, R2, 0xe, RZ, 0x1a ;  /* 0x0000000e02057811 */ /* 0x000fe400078fd0ff */
[C---:B------:R-:W-:Y:S02]  /*9b20*/  PRMT R83, R4.reuse, 0x7773, RZ ;  /* 0x0000777304537816 */ /* 0x040fe400000000ff */
[----:B------:R-:W-:Y:S01]  /*9b30*/  PRMT R91, R4, 0x7772, RZ ;  /* 0x00007772045b7816 */ /* 0x000fe200000000ff */
[----:B-1----:R-:W-:Y:S01]  /*9b40*/  IMAD R65, R36, 0x2, R63 ;  /* 0x0000000224417824 */ /* 0x002fe200078e023f */
[----:B------:R-:W-:-:S02]  /*9b50*/  PRMT R99, R4, 0x7771, RZ ;  /* 0x0000777104637816 */ /* 0x000fc400000000ff */
[----:B------:R-:W-:Y:S01]  /*9b60*/  PRMT R107, R4, 0x7770, RZ ;  /* 0x00007770046b7816 */ /* 0x000fe200000000ff */
[-C--:B------:R-:W-:Y:S01]  /*9b70*/  IMAD R4, R5, R36.reuse, RZ ;  /* 0x0000002405047224 */ /* 0x080fe200078e02ff */
[----:B------:R-:W-:Y:S01]  /*9b80*/  PRMT R79, R6, 0x7773, RZ ;  /* 0x00007773064f7816 */ /* 0x000fe200000000ff */
[----:B------:R-:W-:Y:S01]  /*9b90*/  IMAD R67, R36, 0x2, R65 ;  /* 0x0000000224437824 */ /* 0x000fe200078e0241 */
[C---:B------:R-:W-:Y:S02]  /*9ba0*/  PRMT R87, R6.reuse, 0x7772, RZ ;  /* 0x0000777206577816 */ /* 0x040fe400000000ff */
[----:B------:R-:W-:Y:S01]  /*9bb0*/  PRMT R95, R6, 0x7771, RZ ;  /* 0x00007771065f7816 */ /* 0x000fe200000000ff */
[----:B------:R-:W-:Y:S01]  /*9bc0*/  IMAD R69, R36, 0x2, R67 ;  /* 0x0000000224457824 */ /* 0x000fe200078e0243 */
[----:B------:R-:W-:Y:S01]  /*9bd0*/  PRMT R103, R6, 0x7770, RZ ;  /* 0x0000777006677816 */ /* 0x000fe200000000ff */
[----:B------:R-:W-:Y:S01]  /*9be0*/  IMAD R6, R9, R36, RZ ;  /* 0x0000002409067224 */ /* 0x000fe200078e02ff */
[----:B------:R-:W-:Y:S01]  /*9bf0*/  LEA.HI.X.SX32 R9, R13, R76, 0x1, P2 ;  /* 0x0000004c0d097211 */ /* 0x000fe200010f0eff */
[----:B------:R-:W-:Y:S01]  /*9c00*/  BAR.SYNC.DEFER_BLOCKING 0x0 ;  /* 0x0000000000007b1d */ /* 0x000fe20000010000 */
[----:B------:R-:W-:Y:S01]  /*9c10*/  IADD3 R18, P2, R23, R72, RZ ;  /* 0x0000004817127210 */ /* 0x000fe20007f5e0ff */
[----:B------:R-:W-:Y:S01]  /*9c20*/  IMAD R71, R36, 0x2, R69 ;  /* 0x0000000224477824 */ /* 0x000fe200078e0245 */
[----:B------:R-:W-:-:S02]  /*9c30*/  LEA.HI.X.SX32 R13, R17, R76, 0x1, P3 ;  /* 0x0000004c110d7211 */ /* 0x000fc400018f0eff */
[----:B------:R-:W-:Y:S02]  /*9c40*/  IADD3 R22, P3, R4, R72, RZ ;  /* 0x0000004804167210 */ /* 0x000fe40007f7e0ff */
[----:B------:R-:W-:Y:S02]  /*9c50*/  LEA.HI.X.SX32 R17, R21, R76, 0x1, P5 ;  /* 0x0000004c15117211 */ /* 0x000fe400028f0eff */
[----:B------:R-:W-:Y:S02]  /*9c60*/  IADD3 R26, P5, R29, R72, RZ ;  /* 0x000000481d1a7210 */ /* 0x000fe40007fbe0ff */
[----:B------:R-:W-:Y:S02]  /*9c70*/  LEA.HI.X.SX32 R19, R23, R76, 0x1, P2 ;  /* 0x0000004c17137211 */ /* 0x000fe400010f0eff */
[----:B------:R-:W-:Y:S02]  /*9c80*/  IADD3 R28, P2, R31, R72, RZ ;  /* 0x000000481f1c7210 */ /* 0x000fe40007f5e0ff */
[----:B------:R-:W-:-:S02]  /*9c90*/  LEA.HI.X.SX32 R21, R25, R76, 0x1, P4 ;  /* 0x0000004c19157211 */ /* 0x000fc400020f0eff */
[----:B------:R-:W-:Y:S02]  /*9ca0*/  IADD3 R30, P4, R33, R72, RZ ;  /* 0x00000048211e7210 */ /* 0x000fe40007f9e0ff */
[----:B------:R-:W-:Y:S02]  /*9cb0*/  LEA.HI.X.SX32 R23, R4, R76, 0x1, P3 ;  /* 0x0000004c04177211 */ /* 0x000fe400018f0eff */
[C---:B------:R-:W-:Y:S02]  /*9cc0*/  PRMT R77, R7.reuse, 0x7773, RZ ;  /* 0x00007773074d7816 */ /* 0x040fe400000000ff */
[C---:B------:R-:W-:Y:S01]  /*9cd0*/  PRMT R85, R7.reuse, 0x7772, RZ ;  /* 0x0000777207557816 */ /* 0x040fe200000000ff */
[----:B------:R-:W-:Y:S01]  /*9ce0*/  STG.E.U8 desc[UR20][R8.64], R107 ;  /* 0x0000006b08007986 */ /* 0x000fe2000c101114 */
[C---:B------:R-:W-:Y:S02]  /*9cf0*/  PRMT R93, R7.reuse, 0x7771, RZ ;  /* 0x00007771075d7816 */ /* 0x040fe400000000ff */
[----:B------:R-:W-:Y:S01]  /*9d00*/  PRMT R101, R7, 0x7770, RZ ;  /* 0x0000777007657816 */ /* 0x000fe200000000ff */
[----:B------:R-:W-:Y:S01]  /*9d10*/  STG.E.U8 desc[UR20][R10.64], R105 ;  /* 0x000000690a007986 */ /* 0x000fe2000c101114 */
[----:B------:R-:W-:-:S02]  /*9d20*/  IADD3 R32, P3, R35, R72, RZ ;  /* 0x0000004823207210 */ /* 0x000fc40007f7e0ff */
[----:B------:R-:W-:Y:S01]  /*9d30*/  LEA.HI.X.SX32 R25, R27, R76, 0x1, P6 ;  /* 0x0000004c1b197211 */ /* 0x000fe200030f0eff */
[----:B------:R-:W-:Y:S01]  /*9d40*/  STG.E.U8 desc[UR20][R12.64], R103 ;  /* 0x000000670c007986 */ /* 0x000fe2000c101114 */
[----:B------:R-:W-:Y:S02]  /*9d50*/  LEA.HI R7, R2, 0x1e, RZ, 0x1a ;  /* 0x0000001e02077811 */ /* 0x000fe400078fd0ff */
[----:B------:R-:W-:Y:S01]  /*9d60*/  IADD3 R34, P6, R37, R72, RZ ;  /* 0x0000004825227210 */ /* 0x000fe20007fde0ff */
[----:B------:R-:W-:Y:S01]  /*9d70*/  STG.E.U8 desc[UR20][R14.64], R101 ;  /* 0x000000650e007986 */ /* 0x000fe2000c101114 */
[----:B------:R-:W-:Y:S01]  /*9d80*/  LEA.HI.X.SX32 R27, R29, R76, 0x1, P5 ;  /* 0x0000004c1d1b7211 */ /* 0x000fe200028f0eff */
[----:B------:R-:W-:Y:S01]  /*9d90*/  IMAD R5, R7, R36, RZ ;  /* 0x0000002407057224 */ /* 0x000fe200078e02ff */
[-C--:B------:R-:W-:Y:S01]  /*9da0*/  LEA.HI.X.SX32 R29, R31, R76.reuse, 0x1, P2 ;  /* 0x0000004c1f1d7211 */ /* 0x080fe200010f0eff */
[----:B------:R-:W-:Y:S01]  /*9db0*/  STG.E.U8 desc[UR20][R16.64], R99 ;  /* 0x0000006310007986 */ /* 0x000fe2000c101114 */
[----:B------:R-:W-:-:S02]  /*9dc0*/  LEA.HI.X.SX32 R31, R33, R76, 0x1, P4 ;  /* 0x0000004c211f7211 */ /* 0x000fc400020f0eff */
[-C--:B------:R-:W-:Y:S01]  /*9dd0*/  LEA.HI.X.SX32 R33, R35, R76.reuse, 0x1, P3 ;  /* 0x0000004c23217211 */ /* 0x080fe200018f0eff */
[----:B------:R-:W-:Y:S01]  /*9de0*/  STG.E.U8 desc[UR20][R18.64], R97 ;  /* 0x0000006112007986 */ /* 0x000fe2000c101114 */
[----:B------:R-:W-:Y:S02]  /*9df0*/  LEA.HI.X.SX32 R35, R37, R76, 0x1, P6 ;  /* 0x0000004c25237211 */ /* 0x000fe400030f0eff */
[-C--:B------:R-:W-:Y:S01]  /*9e00*/  IADD3 R46, P6, R47, R72.reuse, RZ ;  /* 0x000000482f2e7210 */ /* 0x080fe20007fde0ff */
[----:B------:R-:W-:Y:S01]  /*9e10*/  STG.E.U8 desc[UR20][R20.64], R95 ;  /* 0x0000005f14007986 */ /* 0x000fe2000c101114 */
[----:B------:R-:W-:Y:S02]  /*9e20*/  IADD3 R36, P5, R39, R72, RZ ;  /* 0x0000004827247210 */ /* 0x000fe40007fbe0ff */
[----:B------:R-:W-:Y:S01]  /*9e30*/  LEA.HI.X.SX32 R47, R47, R76, 0x1, P6 ;  /* 0x0000004c2f2f7211 */ /* 0x000fe200030f0eff */
[----:B------:R-:W-:Y:S01]  /*9e40*/  STG.E.U8 desc[UR20][R22.64], R93 ;  /* 0x0000005d16007986 */ /* 0x000fe2000c101114 */
[----:B------:R-:W-:-:S02]  /*9e50*/  IADD3 R38, P2, R5, R72, RZ ;  /* 0x0000004805267210 */ /* 0x000fc40007f5e0ff */
[C---:B------:R-:W-:Y:S01]  /*9e60*/  IADD3 R56, P6, R6.reuse, R72, RZ ;  /* 0x0000004806387210 */ /* 0x040fe20007fde0ff */
[----:B------:R-:W-:Y:S01]  /*9e70*/  STG.E.U8 desc[UR20][R24.64], R91 ;  /* 0x0000005b18007986 */ /* 0x000fe2000c101114 */
[-C--:B------:R-:W-:Y:S02]  /*9e80*/  LEA.HI.X.SX32 R37, R39, R76.reuse, 0x1, P5 ;  /* 0x0000004c27257211 */ /* 0x080fe400028f0eff */
[-C--:B------:R-:W-:Y:S01]  /*9e90*/  LEA.HI.X.SX32 R39, R5, R76.reuse, 0x1, P2 ;  /* 0x0000004c05277211 */ /* 0x080fe200010f0eff */
[----:B------:R-:W-:Y:S01]  /*9ea0*/  STG.E.U8 desc[UR20][R26.64], R89 ;  /* 0x000000591a007986 */ /* 0x000fe2000c101114 */
[----:B------:R-:W-:Y:S02]  /*9eb0*/  LEA.HI.X.SX32 R57, R6, R76, 0x1, P6 ;  /* 0x0000004c06397211 */ /* 0x000fe400030f0eff */
[-C--:B------:R-:W-:Y:S01]  /*9ec0*/  IADD3 R42, P4, R43, R72.reuse, RZ ;  /* 0x000000482b2a7210 */ /* 0x080fe20007f9e0ff */
[----:B------:R-:W0:Y:S01]  /*9ed0*/  LDS.128 R4, [R75] ;  /* 0x000000004b047984 */ /* 0x000e220000000c00 */
[----:B------:R-:W-:-:S02]  /*9ee0*/  IADD3 R44, P3, R45, R72, RZ ;  /* 0x000000482d2c7210 */ /* 0x000fc40007f7e0ff */
[-C--:B------:R-:W-:Y:S01]  /*9ef0*/  IADD3 R48, P5, R49, R72.reuse, RZ ;  /* 0x0000004831307210 */ /* 0x080fe20007fbe0ff */
[----:B------:R-:W-:Y:S01]  /*9f00*/  STG.E.U8 desc[UR20][R28.64], R87 ;  /* 0x000000571c007986 */ /* 0x000fe2000c101114 */
[----:B------:R-:W-:Y:S02]  /*9f10*/  FSETP.NEU.AND P1, PT, R52, RZ, PT ;  /* 0x000000ff3400720b */ /* 0x000fe40003f2d000 */
[----:B------:R-:W-:Y:S01]  /*9f20*/  IADD3 R50, P2, R51, R72, RZ ;  /* 0x0000004833327210 */ /* 0x000fe20007f5e0ff */
[----:B------:R-:W-:Y:S01]  /*9f30*/  STG.E.U8 desc[UR20][R30.64], R85 ;  /* 0x000000551e007986 */ /* 0x000fe2000c101114 */
[----:B------:R-:W-:Y:S02]  /*9f40*/  LEA.HI.X.SX32 R43, R43, R76, 0x1, P4 ;  /* 0x0000004c2b2b7211 */ /* 0x000fe400020f0eff */
[----:B------:R-:W-:Y:S01]  /*9f50*/  IADD3 R52, P4, R53, R72, RZ ;  /* 0x0000004835347210 */ /* 0x000fe20007f9e0ff */
[----:B------:R1:W-:Y:S01]  /*9f60*/  STG.E.U8 desc[UR20][R32.64], R83 ;  /* 0x0000005320007986 */ /* 0x0003e2000c101114 */
[----:B------:R-:W-:-:S02]  /*9f70*/  LEA.HI.X.SX32 R45, R45, R76, 0x1, P3 ;  /* 0x0000004c2d2d7211 */ /* 0x000fc400018f0eff */
[----:B------:R-:W-:Y:S01]  /*9f80*/  IADD3 R54, P3, R55, R72, RZ ;  /* 0x0000004837367210 */ /* 0x000fe20007f7e0ff */
[----:B------:R-:W-:Y:S01]  /*9f90*/  STG.E.U8 desc[UR20][R34.64], R81 ;  /* 0x0000005122007986 */ /* 0x000fe2000c101114 */
[----:B------:R-:W-:Y:S02]  /*9fa0*/  LEA.HI.X.SX32 R49, R49, R76, 0x1, P5 ;  /* 0x0000004c31317211 */ /* 0x000fe400028f0eff */
[----:B------:R-:W-:Y:S01]  /*9fb0*/  IADD3 R58, P5, R59, R72, RZ ;  /* 0x000000483b3a7210 */ /* 0x000fe20007fbe0ff */
[----:B------:R-:W-:Y:S01]  /*9fc0*/  STG.E.U8 desc[UR20][R36.64], R79 ;  /* 0x0000004f24007986 */ /* 0x000fe2000c101114 */
[----:B------:R-:W-:Y:S02]  /*9fd0*/  LEA.HI.X.SX32 R51, R51, R76, 0x1, P2 ;  /* 0x0000004c33337211 */ /* 0x000fe400010f0eff */
[----:B------:R-:W-:Y:S01]  /*9fe0*/  IADD3 R60, P2, R61, R72, RZ ;  /* 0x000000483d3c7210 */ /* 0x000fe20007f5e0ff */
[----:B------:R-:W-:Y:S01]  /*9ff0*/  STG.E.U8 desc[UR20][R38.64], R77 ;  /* 0x0000004d26007986 */ /* 0x000fe2000c101114 */
[----:B------:R-:W-:Y:S01]  /*a000*/  LEA.HI.X.SX32 R53, R53, R76, 0x1, P4 ;  /* 0x0000004c35357211 */ /* 0x000fe200020f0eff */
[----:B-1----:R-:W1:Y:S01]  /*a010*/  LDC.64 R32, c[0x0][0x230] ;  /* 0x00008c00ff207b82 */ /* 0x002e620000000a00 */
[----:B------:R-:W-:-:S02]  /*a020*/  IADD3 R62, P4, R63, R72, RZ ;  /* 0x000000483f3e7210 */ /* 0x000fc40007f9e0ff */
[----:B------:R-:W-:Y:S02]  /*a030*/  LEA.HI.X.SX32 R55, R55, R76, 0x1, P3 ;  /* 0x0000004c37377211 */ /* 0x000fe400018f0eff */
[-C--:B------:R-:W-:Y:S02]  /*a040*/  IADD3 R64, P3, R65, R72.reuse, RZ ;  /* 0x0000004841407210 */ /* 0x080fe40007f7e0ff */
[----:B------:R-:W-:Y:S02]  /*a050*/  IADD3 R66, P6, R67, R72, RZ ;  /* 0x0000004843427210 */ /* 0x000fe40007fde0ff */
[----:B------:R-:W-:Y:S02]  /*a060*/  LEA.HI.X.SX32 R59, R59, R76, 0x1, P5 ;  /* 0x0000004c3b3b7211 */ /* 0x000fe400028f0eff */
[----:B------:R-:W-:Y:S02]  /*a070*/  IADD3 R68, P5, R69, R72, RZ ;  /* 0x0000004845447210 */ /* 0x000fe40007fbe0ff */
[----:B------:R-:W-:-:S02]  /*a080*/  LEA.HI.X.SX32 R61, R61, R76, 0x1, P2 ;  /* 0x0000004c3d3d7211 */ /* 0x000fc400010f0eff */
[----:B0-----:R-:W-:Y:S02]  /*a090*/  PRMT R91, R4, 0x7770, RZ ;  /* 0x00007770045b7816 */ /* 0x001fe400000000ff */
[C---:B------:R-:W-:Y:S02]  /*a0a0*/  PRMT R13, R5.reuse, 0x7773, RZ ;  /* 0x00007773050d7816 */ /* 0x040fe400000000ff */
[C---:B------:R-:W-:Y:S01]  /*a0b0*/  PRMT R19, R5.reuse, 0x7772, RZ ;  /* 0x0000777205137816 */ /* 0x040fe200000000ff */
[----:B------:R-:W-:Y:S01]  /*a0c0*/  STG.E.U8 desc[UR20][R42.64], R91 ;  /* 0x0000005b2a007986 */ /* 0x000fe2000c101114 */
[C---:B------:R-:W-:Y:S02]  /*a0d0*/  PRMT R27, R5.reuse, 0x7771, RZ ;  /* 0x00007771051b7816 */ /* 0x040fe400000000ff */
[----:B------:R-:W-:Y:S02]  /*a0e0*/  PRMT R31, R5, 0x7770, RZ ;  /* 0x00007770051f7816 */ /* 0x000fe400000000ff */
[----:B------:R-:W-:-:S02]  /*a0f0*/  PRMT R29, R6, 0x7770, RZ ;  /* 0x00007770061d7816 */ /* 0x000fc400000000ff */
[C---:B------:R-:W-:Y:S01]  /*a100*/  PRMT R9, R7.reuse, 0x7773, RZ ;  /* 0x0000777307097816 */ /* 0x040fe200000000ff */
[----:B------:R-:W-:Y:S01]  /*a110*/  STG.E.U8 desc[UR20][R44.64], R31 ;  /* 0x0000001f2c007986 */ /* 0x000fe2000c101114 */
[C---:B------:R-:W-:Y:S02]  /*a120*/  PRMT R5, R7.reuse, 0x7772, RZ ;  /* 0x0000777207057816 */ /* 0x040fe400000000ff */
[C---:B------:R-:W-:Y:S01]  /*a130*/  PRMT R23, R7.reuse, 0x7771, RZ ;  /* 0x0000777107177816 */ /* 0x040fe200000000ff */
[----:B------:R-:W-:Y:S01]  /*a140*/  STG.E.U8 desc[UR20][R46.64], R29 ;  /* 0x0000001d2e007986 */ /* 0x000fe2000c101114 */
[----:B------:R-:W-:Y:S02]  /*a150*/  PRMT R7, R7, 0x7770, RZ ;  /* 0x0000777007077816 */ /* 0x000fe400000000ff */
[----:B------:R-:W-:Y:S02]  /*a160*/  PRMT R75, R4, 0x7771, RZ ;  /* 0x00007771044b7816 */ /* 0x000fe400000000ff */
[----:B------:R-:W-:Y:S01]  /*a170*/  PRMT R25, R6, 0x7771, RZ ;  /* 0x0000777106197816 */ /* 0x000fe200000000ff */
[----:B------:R0:W-:Y:S01]  /*a180*/  STG.E.U8 desc[UR20][R48.64], R7 ;  /* 0x0000000730007986 */ /* 0x0001e2000c101114 */
[----:B------:R-:W-:-:S02]  /*a190*/  PRMT R21, R4, 0x7772, RZ ;  /* 0x0000777204157816 */ /* 0x000fc400000000ff */
[----:B------:R-:W-:Y:S01]  /*a1a0*/  IADD3 R70, P2, R71, R72, RZ ;  /* 0x0000004847467210 */ /* 0x000fe20007f5e0ff */
[----:B------:R-:W-:Y:S01]  /*a1b0*/  STG.E.U8 desc[UR20][R50.64], R75 ;  /* 0x0000004b32007986 */ /* 0x000fe2000c101114 */
[----:B------:R-:W-:Y:S02]  /*a1c0*/  LEA.HI.X.SX32 R63, R63, R76, 0x1, P4 ;  /* 0x0000004c3f3f7211 */ /* 0x000fe400020f0eff */
[----:B------:R-:W-:Y:S01]  /*a1d0*/  PRMT R17, R6, 0x7772, RZ ;  /* 0x0000777206117816 */ /* 0x000fe200000000ff */
[----:B------:R-:W-:Y:S01]  /*a1e0*/  STG.E.U8 desc[UR20][R52.64], R27 ;  /* 0x0000001b34007986 */ /* 0x000fe2000c101114 */
[----:B------:R-:W-:Y:S02]  /*a1f0*/  IADD3 R72, P4, R73, R72, RZ ;  /* 0x0000004849487210 */ /* 0x000fe40007f9e0ff */
[-C--:B------:R-:W-:Y:S01]  /*a200*/  LEA.HI.X.SX32 R65, R65, R76.reuse, 0x1, P3 ;  /* 0x0000004c41417211 */ /* 0x080fe200018f0eff */
[----:B------:R-:W-:Y:S01]  /*a210*/  STG.E.U8 desc[UR20][R54.64], R25 ;  /* 0x0000001936007986 */ /* 0x000fe2000c101114 */
[----:B------:R-:W-:-:S02]  /*a220*/  LEA.HI.X.SX32 R67, R67, R76, 0x1, P6 ;  /* 0x0000004c43437211 */ /* 0x000fc400030f0eff */
[----:B------:R-:W-:Y:S01]  /*a230*/  PRMT R15, R4, 0x7773, RZ ;  /* 0x00007773040f7816 */ /* 0x000fe200000000ff */
[----:B------:R-:W-:Y:S01]  /*a240*/  STG.E.U8 desc[UR20][R56.64], R23 ;  /* 0x0000001738007986 */ /* 0x000fe2000c101114 */
[-C--:B------:R-:W-:Y:S02]  /*a250*/  LEA.HI.X.SX32 R69, R69, R76.reuse, 0x1, P5 ;  /* 0x0000004c45457211 */ /* 0x080fe400028f0eff */
[-C--:B------:R-:W-:Y:S01]  /*a260*/  LEA.HI.X.SX32 R71, R71, R76.reuse, 0x1, P2 ;  /* 0x0000004c47477211 */ /* 0x080fe200010f0eff */
[----:B------:R-:W-:Y:S01]  /*a270*/  STG.E.U8 desc[UR20][R58.64], R21 ;  /* 0x000000153a007986 */ /* 0x000fe2000c101114 */
[----:B------:R-:W-:Y:S01]  /*a280*/  PRMT R11, R6, 0x7773, RZ ;  /* 0x00007773060b7816 */ /* 0x000fe200000000ff */
[----:B------:R-:W-:Y:S01]  /*a290*/  IMAD.HI R6, R160, 0x4, RZ ;  /* 0x00000004a0067827 */ /* 0x000fe200078e02ff */
[----:B------:R-:W-:Y:S01]  /*a2a0*/  LEA.HI.X.SX32 R73, R73, R76, 0x1, P4 ;  /* 0x0000004c49497211 */ /* 0x000fe200020f0eff */
[----:B------:R-:W-:Y:S01]  /*a2b0*/  STG.E.U8 desc[UR20][R60.64], R19 ;  /* 0x000000133c007986 */ /* 0x000fe2000c101114 */
[C---:B------:R-:W-:Y:S01]  /*a2c0*/  LOP3.LUT P2, RZ, R2.reuse, 0x40, RZ, 0xc0, !PT ;  /* 0x0000004002ff7812 */ /* 0x040fe2000784c0ff */
[----:B------:R-:W-:Y:S01]  /*a2d0*/  IMAD.SHL.U32 R2, R2, 0x2, RZ ;  /* 0x0000000202027824 */ /* 0x000fe200078e00ff */
[----:B------:R-:W-:Y:S01]  /*a2e0*/  FSEL R4, R3, -INF , P0 ;  /* 0xff80000003047808 */ /* 0x000fe20000000000 */
[----:B------:R-:W-:Y:S01]  /*a2f0*/  STG.E.U8 desc[UR20][R62.64], R17 ;  /* 0x000000113e007986 */ /* 0x000fe2000c101114 */
[----:B------:R-:W-:-:S02]  /*a300*/  FSEL R3, R74, -INF , P1 ;  /* 0xff8000004a037808 */ /* 0x000fc40000800000 */
[----:B0-----:R-:W-:Y:S01]  /*a310*/  LOP3.LUT R7, R2, 0xf8, RZ, 0xc0, !PT ;  /* 0x000000f802077812 */ /* 0x001fe200078ec0ff */
[----:B------:R0:W-:Y:S01]  /*a320*/  STG.E.U8 desc[UR20][R64.64], R5 ;  /* 0x0000000540007986 */ /* 0x0001e2000c101114 */
[----:B------:R-:W-:-:S03]  /*a330*/  FFMA R4, R4, 0.69314718246459960938, R41 ;  /* 0x3f31721804047823 */ /* 0x000fc60000000029 */
[----:B------:R2:W-:Y:S04]  /*a340*/  STG.E.U8 desc[UR20][R66.64], R15 ;  /* 0x0000000f42007986 */ /* 0x0005e8000c101114 */
[----:B------:R2:W-:Y:S04]  /*a350*/  STG.E.U8 desc[UR20][R68.64], R13 ;  /* 0x0000000d44007986 */ /* 0x0005e8000c101114 */
[----:B------:R2:W-:Y:S01]  /*a360*/  STG.E.U8 desc[UR20][R70.64], R11 ;  /* 0x0000000b46007986 */ /* 0x0005e2000c101114 */
[----:B0-----:R-:W-:Y:S01]  /*a370*/  FFMA R5, R3, 0.69314718246459960938, R40 ;  /* 0x3f31721803057823 */ /* 0x001fe20000000028 */
[----:B------:R-:W-:-:S02]  /*a380*/  IMAD.SHL.U32 R3, R160, 0x4, RZ ;  /* 0x00000004a0037824 */ /* 0x000fc400078e00ff */
[----:B------:R2:W-:Y:S01]  /*a390*/  STG.E.U8 desc[UR20][R72.64], R9 ;  /* 0x0000000948007986 */ /* 0x0005e2000c101114 */
[----:B------:R-:W-:Y:S02]  /*a3a0*/  BAR.SYNC.DEFER_BLOCKING 0x0 ;  /* 0x0000000000007b1d */ /* 0x000fe40000010000 */
[----:B-1----:R-:W-:-:S04]  /*a3b0*/  IADD3 R2, P0, P1, R3, UR6, R32 ;  /* 0x0000000603027c10 */ /* 0x002fc8000f91e020 */
[----:B------:R-:W-:Y:S01]  /*a3c0*/  IADD3.X R3, R6, UR5, R33, P0, P1 ;  /* 0x0000000506037c10 */ /* 0x000fe200087e2421 */
[----:B------:R2:W-:Y:S01]  /*a3d0*/  STS.64 [R7+UR16], R4 ;  /* 0x0000000407007988 */ /* 0x0005e20008000a10 */
[----:B------:R-:W-:Y:S06]  /*a3e0*/  BAR.SYNC.DEFER_BLOCKING 0x0 ;  /* 0x0000000000007b1d */ /* 0x000fec0000010000 */
[----:B------:R-:W-:Y:S05]  /*a3f0*/  @P2 EXIT ;  /* 0x000000000000294d */ /* 0x000fea0003800000 */
[----:B--2---:R-:W0:Y:S04]  /*a400*/  LDS R5, [R0] ;  /* 0x0000000000057984 */ /* 0x004e280000000800 */
[----:B0-----:R-:W-:Y:S01]  /*a410*/  STG.E desc[UR20][R2.64], R5 ;  /* 0x0000000502007986 */ /* 0x001fe2000c101914 */
[----:B------:R-:W-:Y:S05]  /*a420*/  EXIT ;  /* 0x000000000000794d */ /* 0x000fea0003800000 */
.L_x_2:
[----:B------:R-:W-:-:S00]  /*a430*/  BRA `(.L_x_2) ;  /* 0xfffffffc00fc7947 */ /* 0x000fc0000383ffff */
[----:B------:R-:W-:-:S00]  /*a440*/  NOP ;  /* 0x0000000000007918 */ /* 0x000fc00000000000 */
        /* <DEDUP_REMOVED lines=11> */
.L_x_3:


//--------------------- .nv.global.init           --------------------------
	.section	.nv.global.init,"aw",@progbits
.nv.global.init:
	.type		_$_str,@object
	.size		_$_str,(.L_0 - _$_str)
_$_str:
        /*0000*/ 	.byte	0x5f, 0x5f, 0x43, 0x55, 0x44, 0x41, 0x5f, 0x46, 0x54, 0x5a, 0x00
.L_0:


//--------------------- .nv.shared.attn_fwd       --------------------------
	.section	.nv.shared.attn_fwd,"aw",@nobits
	.sectionflags	@""
	.align	16
	.zero		1024


//--------------------- .nv.shared.reserved.0     --------------------------
	.section	.nv.shared.reserved.0,"aw",@nobits
	.weak		__nv_reservedSMEM_offset_0_alias
	.size		__nv_reservedSMEM_offset_0_alias, 0, 0
	.other		__nv_reservedSMEM_offset_0_alias,@"STO_CUDA_RESERVED_SHARED STV_DEFAULT"
__nv_reservedSMEM_offset_0_alias:
	.zero		0


//--------------------- .nv.constant0.attn_fwd    --------------------------
	.section	.nv.constant0.attn_fwd,"a",@progbits
	.sectionflags	@""
	.align	4
.nv.constant0.attn_fwd:
	.zero		664


//--------------------- SYMBOLS --------------------------

	.type		.nv.reservedSmem.offset0,@object
	.size		.nv.reservedSmem.offset0,0x4
